	.target	sm_90a

	.elftype	@"ET_EXEC"


//--------------------- .note.nv.tkinfo           --------------------------
	.section	.note.nv.tkinfo,"",@"SHT_NOTE"
	.sectionflags	@"SHF_NOTE_NV_TKINFO"
	.tkinfo
        /*0018*/ 	.word	0x00000002
        /*0030*/ 	.string	""
        /*0030*/ 	.string	"ptxas"
        /*0030*/ 	.string	"Cuda compilation tools, release 13.0, V13.0.88"
        /*0030*/ 	.string	"Build cuda_13.0.r13.0/compiler.36424714_0"
        /*0030*/ 	.string	"-arch sm_90a -m 64 "



//--------------------- .note.nv.cuinfo           --------------------------
	.section	.note.nv.cuinfo,"",@"SHT_NOTE"
	.sectionflags	@"SHF_NOTE_NV_CUINFO"
        /*0018*/ 	.short	0x0002
        /*001a*/ 	.short	0x005a
        /*001c*/ 	.short	0x0082
	.zero		2


//--------------------- .nv.info                  --------------------------
	.section	.nv.info,"",@"SHT_CUDA_INFO"
	.align	4


	//----- nvinfo : EIATTR_REGCOUNT
	.align		4
        /*0000*/ 	.byte	0x04, 0x2f
        /*0002*/ 	.short	(.L_12 - .L_11)
	.align		4
.L_11:
        /*0004*/ 	.word	index@(_ZN7cutlass13device_kernelINS_4gemm6kernel13GemmUniversalIN4cute5tupleIJiiiiEEENS1_10collective13CollectiveMmaINS1_37MainloopSm90TmaGmmaWarpSpecializedFP8ILi4ENS5_IJNS4_1CILi1EEESB_SB_EEENS1_35KernelTmaWarpSpecializedCooperativeEEENS5_IJNSA_ILi128EEENSA_ILi64EEENSA_ILi32EEEEEENS_12float_e5m2_tENS5_IJlSB_lEEESJ_SK_NS4_8TiledMMAINS4_8MMA_AtomIJNS4_4SM904GMMA30MMA_64x64x32_F32E5M2E5M2_SS_TNILNSO_7ScaleInE1ELSQ_1EEEEEENS4_6LayoutINS5_IJNSA_ILi2EEESB_SB_EEENS5_IJSB_NSA_ILi0EEESW_EEEEENS5_IJNS4_10UnderscoreESZ_SZ_EEEEENS4_13SM90_TMA_LOADENS4_14ComposedLayoutINS4_7SwizzleILi1ELi4ELi3EEENS4_18smem_ptr_flag_bitsILi8EEENST_INS5_IJNSA_ILi8EEESH_EEENS5_IJSH_SB_EEEEEEEvNS4_8identityES12_S1C_vS1D_EENS_8epilogue10collective6detail29Sm90TmaWarpSpecializedAdapterINS1G_15DefaultEpilogueISJ_SK_SK_NS1F_6thread17LinearCombinationISJ_Li1EffLNS1K_9ScaleType4KindE0ELNS_15FloatRoundStyleE2ESJ_EENS1_15EpilogueDefaultEEEEEvvEEEEvNT_6ParamsE)
        /*0008*/ 	.word	0x000000a8


	//----- nvinfo : EIATTR_FRAME_SIZE
	.align		4
.L_12:
        /*000c*/ 	.byte	0x04, 0x11
        /*000e*/ 	.short	(.L_14 - .L_13)
	.align		4
.L_13:
        /*0010*/ 	.word	index@(_ZN7cutlass13device_kernelINS_4gemm6kernel13GemmUniversalIN4cute5tupleIJiiiiEEENS1_10collective13CollectiveMmaINS1_37MainloopSm90TmaGmmaWarpSpecializedFP8ILi4ENS5_IJNS4_1CILi1EEESB_SB_EEENS1_35KernelTmaWarpSpecializedCooperativeEEENS5_IJNSA_ILi128EEENSA_ILi64EEENSA_ILi32EEEEEENS_12float_e5m2_tENS5_IJlSB_lEEESJ_SK_NS4_8TiledMMAINS4_8MMA_AtomIJNS4_4SM904GMMA30MMA_64x64x32_F32E5M2E5M2_SS_TNILNSO_7ScaleInE1ELSQ_1EEEEEENS4_6LayoutINS5_IJNSA_ILi2EEESB_SB_EEENS5_IJSB_NSA_ILi0EEESW_EEEEENS5_IJNS4_10UnderscoreESZ_SZ_EEEEENS4_13SM90_TMA_LOADENS4_14ComposedLayoutINS4_7SwizzleILi1ELi4ELi3EEENS4_18smem_ptr_flag_bitsILi8EEENST_INS5_IJNSA_ILi8EEESH_EEENS5_IJSH_SB_EEEEEEEvNS4_8identityES12_S1C_vS1D_EENS_8epilogue10collective6detail29Sm90TmaWarpSpecializedAdapterINS1G_15DefaultEpilogueISJ_SK_SK_NS1F_6thread17LinearCombinationISJ_Li1EffLNS1K_9ScaleType4KindE0ELNS_15FloatRoundStyleE2ESJ_EENS1_15EpilogueDefaultEEEEEvvEEEEvNT_6ParamsE)
        /*0014*/ 	.word	0x00000000


	//----- nvinfo : EIATTR_MIN_STACK_SIZE
	.align		4
.L_14:
        /*0018*/ 	.byte	0x04, 0x12
        /*001a*/ 	.short	(.L_16 - .L_15)
	.align		4
.L_15:
        /*001c*/ 	.word	index@(_ZN7cutlass13device_kernelINS_4gemm6kernel13GemmUniversalIN4cute5tupleIJiiiiEEENS1_10collective13CollectiveMmaINS1_37MainloopSm90TmaGmmaWarpSpecializedFP8ILi4ENS5_IJNS4_1CILi1EEESB_SB_EEENS1_35KernelTmaWarpSpecializedCooperativeEEENS5_IJNSA_ILi128EEENSA_ILi64EEENSA_ILi32EEEEEENS_12float_e5m2_tENS5_IJlSB_lEEESJ_SK_NS4_8TiledMMAINS4_8MMA_AtomIJNS4_4SM904GMMA30MMA_64x64x32_F32E5M2E5M2_SS_TNILNSO_7ScaleInE1ELSQ_1EEEEEENS4_6LayoutINS5_IJNSA_ILi2EEESB_SB_EEENS5_IJSB_NSA_ILi0EEESW_EEEEENS5_IJNS4_10UnderscoreESZ_SZ_EEEEENS4_13SM90_TMA_LOADENS4_14ComposedLayoutINS4_7SwizzleILi1ELi4ELi3EEENS4_18smem_ptr_flag_bitsILi8EEENST_INS5_IJNSA_ILi8EEESH_EEENS5_IJSH_SB_EEEEEEEvNS4_8identityES12_S1C_vS1D_EENS_8epilogue10collective6detail29Sm90TmaWarpSpecializedAdapterINS1G_15DefaultEpilogueISJ_SK_SK_NS1F_6thread17LinearCombinationISJ_Li1EffLNS1K_9ScaleType4KindE0ELNS_15FloatRoundStyleE2ESJ_EENS1_15EpilogueDefaultEEEEEvvEEEEvNT_6ParamsE)
        /*0020*/ 	.word	0x00000000
.L_16:


//--------------------- .nv.compat                --------------------------
	.section	.nv.compat,"",@"SHT_CUDA_COMPAT_INFO"
	.align	4
        /*0000*/ 	.byte	0x02, 0x09, 0x01, 0x00, 0x02, 0x02, 0x04, 0x00, 0x02, 0x05, 0x05, 0x00, 0x03, 0x07, 0x01, 0x01
        /*0010*/ 	.byte	0x02, 0x03, 0x01, 0x00, 0x02, 0x06, 0x01, 0x00, 0x04, 0x0b, 0x08, 0x00, 0x00, 0x00, 0x00, 0x00
        /*0020*/ 	.byte	0x00, 0x00, 0x00, 0x00


//--------------------- .nv.info._ZN7cutlass13device_kernelINS_4gemm6kernel13GemmUniversalIN4cute5tupleIJiiiiEEENS1_10collective13CollectiveMmaINS1_37MainloopSm90TmaGmmaWarpSpecializedFP8ILi4ENS5_IJNS4_1CILi1EEESB_SB_EEENS1_35KernelTmaWarpSpecializedCooperativeEEENS5_IJNSA_ILi128EEENSA_ILi64EEENSA_ILi32EEEEEENS_12float_e5m2_tENS5_IJlSB_lEEESJ_SK_NS4_8TiledMMAINS4_8MMA_AtomIJNS4_4SM904GMMA30MMA_64x64x32_F32E5M2E5M2_SS_TNILNSO_7ScaleInE1ELSQ_1EEEEEENS4_6LayoutINS5_IJNSA_ILi2EEESB_SB_EEENS5_IJSB_NSA_ILi0EEESW_EEEEENS5_IJNS4_10UnderscoreESZ_SZ_EEEEENS4_13SM90_TMA_LOADENS4_14ComposedLayoutINS4_7SwizzleILi1ELi4ELi3EEENS4_18smem_ptr_flag_bitsILi8EEENST_INS5_IJNSA_ILi8EEESH_EEENS5_IJSH_SB_EEEEEEEvNS4_8identityES12_S1C_vS1D_EENS_8epilogue10collective6detail29Sm90TmaWarpSpecializedAdapterINS1G_15DefaultEpilogueISJ_SK_SK_NS1F_6thread17LinearCombinationISJ_Li1EffLNS1K_9ScaleType4KindE0ELNS_15FloatRoundStyleE2ESJ_EENS1_15EpilogueDefaultEEEEEvvEEEEvNT_6ParamsE --------------------------
	.section	.nv.info._ZN7cutlass13device_kernelINS_4gemm6kernel13GemmUniversalIN4cute5tupleIJiiiiEEENS1_10collective13CollectiveMmaINS1_37MainloopSm90TmaGmmaWarpSpecializedFP8ILi4ENS5_IJNS4_1CILi1EEESB_SB_EEENS1_35KernelTmaWarpSpecializedCooperativeEEENS5_IJNSA_ILi128EEENSA_ILi64EEENSA_ILi32EEEEEENS_12float_e5m2_tENS5_IJlSB_lEEESJ_SK_NS4_8TiledMMAINS4_8MMA_AtomIJNS4_4SM904GMMA30MMA_64x64x32_F32E5M2E5M2_SS_TNILNSO_7ScaleInE1ELSQ_1EEEEEENS4_6LayoutINS5_IJNSA_ILi2EEESB_SB_EEENS5_IJSB_NSA_ILi0EEESW_EEEEENS5_IJNS4_10UnderscoreESZ_SZ_EEEEENS4_13SM90_TMA_LOADENS4_14ComposedLayoutINS4_7SwizzleILi1ELi4ELi3EEENS4_18smem_ptr_flag_bitsILi8EEENST_INS5_IJNSA_ILi8EEESH_EEENS5_IJSH_SB_EEEEEEEvNS4_8identityES12_S1C_vS1D_EENS_8epilogue10collective6detail29Sm90TmaWarpSpecializedAdapterINS1G_15DefaultEpilogueISJ_SK_SK_NS1F_6thread17LinearCombinationISJ_Li1EffLNS1K_9ScaleType4KindE0ELNS_15FloatRoundStyleE2ESJ_EENS1_15EpilogueDefaultEEEEEvvEEEEvNT_6ParamsE,"",@"SHT_CUDA_INFO"
	.sectionflags	@""
	.align	4


	//----- nvinfo : EIATTR_CUDA_API_VERSION
	.align		4
        /*0000*/ 	.byte	0x04, 0x37
        /*0002*/ 	.short	(.L_18 - .L_17)
.L_17:
        /*0004*/ 	.word	0x00000082


	//----- nvinfo : EIATTR_KPARAM_INFO
	.align		4
.L_18:
        /*0008*/ 	.byte	0x04, 0x17
        /*000a*/ 	.short	(.L_20 - .L_19)
.L_19:
        /*000c*/ 	.word	0x00000000
        /*0010*/ 	.short	0x0000
        /*0012*/ 	.short	0x0070
        /*0014*/ 	.byte	0x00, 0xf0, 0x01, 0x10


	//----- nvinfo : EIATTR_SPARSE_MMA_MASK
	.align		4
.L_20:
        /*0018*/ 	.byte	0x03, 0x50
        /*001a*/ 	.short	0x0000


	//----- nvinfo : EIATTR_MAXREG_COUNT
	.align		4
        /*001c*/ 	.byte	0x03, 0x1b
        /*001e*/ 	.short	0x00a8


	//----- nvinfo : EIATTR_NUM_BARRIERS
	.align		4
        /*0020*/ 	.byte	0x02, 0x4c
        /*0022*/ 	.byte	0x01
	.zero		1


	//----- nvinfo : EIATTR_MERCURY_ISA_VERSION
	.align		4
        /*0024*/ 	.byte	0x03, 0x5f
        /*0026*/ 	.short	0x0101


	//----- nvinfo : EIATTR_INT_WARP_WIDE_INSTR_OFFSETS
	.align		4
        /*0028*/ 	.byte	0x04, 0x31
        /*002a*/ 	.short	(.L_22 - .L_21)


	//   ....[0]....
.L_21:
        /*002c*/ 	.word	0x000003a0


	//   ....[1]....
        /*0030*/ 	.word	0x000003b0


	//   ....[2]....
        /*0034*/ 	.word	0x000004c0


	//----- nvinfo : EIATTR_COOP_GROUP_MASK_REGIDS
	.align		4
.L_22:
        /*0038*/ 	.byte	0x04, 0x29
        /*003a*/ 	.short	(.L_24 - .L_23)


	//   ....[0]....
.L_23:
        /*003c*/ 	.word	0xffffffff


	//   ....[1]....
        /*0040*/ 	.word	0xffffffff


	//   ....[2]....
        /*0044*/ 	.word	0xffffffff


	//   ....[3]....
        /*0048*/ 	.word	0xffffffff


	//   ....[4]....
        /*004c*/ 	.word	0xffffffff


	//----- nvinfo : EIATTR_COOP_GROUP_INSTR_OFFSETS
	.align		4
.L_24:
        /*0050*/ 	.byte	0x04, 0x28
        /*0052*/ 	.short	(.L_26 - .L_25)


	//   ....[0]....
.L_25:
        /*0054*/ 	.word	0x00000060


	//   ....[1]....
        /*0058*/ 	.word	0x00000070


	//   ....[2]....
        /*005c*/ 	.word	0x00000130


	//   ....[3]....
        /*0060*/ 	.word	0x000002c0


	//   ....[4]....
        /*0064*/ 	.word	0x00000fe0


	//----- nvinfo : EIATTR_REG_RECONFIG
	.align		4
.L_26:
        /*0068*/ 	.byte	0x01, 0x54
	.zero		2


	//----- nvinfo : EIATTR_MBARRIER_INSTR_OFFSETS
	.align		4
        /*006c*/ 	.byte	0x04, 0x39
        /*006e*/ 	.short	(.L_28 - .L_27)


	//   ....[0]....
.L_27:
        /*0070*/ 	.word	0x00000230
        /*0074*/ 	.word	0x000000ff
        /*0078*/ 	.word	0x00000000
        /*007c*/ 	.short	0x0100
        /*007e*/ 	.byte	0x08
	.zero		1


	//   ....[1]....
        /*0080*/ 	.word	0x00000240
        /*0084*/ 	.word	0x000000ff
        /*0088*/ 	.word	0x00000020
        /*008c*/ 	.short	0x0100
        /*008e*/ 	.byte	0x08
	.zero		1


	//   ....[2]....
        /*0090*/ 	.word	0x00000250
        /*0094*/ 	.word	0x000000ff
        /*0098*/ 	.word	0x00000008
        /*009c*/ 	.short	0x0100
        /*009e*/ 	.byte	0x08
	.zero		1


	//   ....[3]....
        /*00a0*/ 	.word	0x00000260
        /*00a4*/ 	.word	0x000000ff
        /*00a8*/ 	.word	0x00000028
        /*00ac*/ 	.short	0x0100
        /*00ae*/ 	.byte	0x08
	.zero		1


	//   ....[4]....
        /*00b0*/ 	.word	0x00000270
        /*00b4*/ 	.word	0x000000ff
        /*00b8*/ 	.word	0x00000010
        /*00bc*/ 	.short	0x0100
        /*00be*/ 	.byte	0x08
	.zero		1


	//   ....[5]....
        /*00c0*/ 	.word	0x00000280
        /*00c4*/ 	.word	0x000000ff
        /*00c8*/ 	.word	0x00000030
        /*00cc*/ 	.short	0x0100
        /*00ce*/ 	.byte	0x08
	.zero		1


	//   ....[6]....
        /*00d0*/ 	.word	0x00000290
        /*00d4*/ 	.word	0x000000ff
        /*00d8*/ 	.word	0x00000018
        /*00dc*/ 	.short	0x0100
        /*00de*/ 	.byte	0x08
	.zero		1


	//   ....[7]....
        /*00e0*/ 	.word	0x000002a0
        /*00e4*/ 	.word	0x000000ff
        /*00e8*/ 	.word	0x00000038
        /*00ec*/ 	.short	0x0100
        /*00ee*/ 	.byte	0x08
	.zero		1


	//   ....[8]....
        /*00f0*/ 	.word	0x00000530
        /*00f4*/ 	.word	0x000000ff
        /*00f8*/ 	.word	0x00000050
        /*00fc*/ 	.short	0x0100
        /*00fe*/ 	.byte	0x06
	.zero		1


	//   ....[9]....
        /*0100*/ 	.word	0x00000590
        /*0104*/ 	.word	0x000000ff
        /*0108*/ 	.word	0x00000058
        /*010c*/ 	.short	0x0100
        /*010e*/ 	.byte	0x06
	.zero		1


	//   ....[10]....
        /*0110*/ 	.word	0x00001310
        /*0114*/ 	.word	0x000000ff
        /*0118*/ 	.word	0x00000000
        /*011c*/ 	.short	0x010a
        /*011e*/ 	.byte	0x06
	.zero		1


	//   ....[11]....
        /*0120*/ 	.word	0x00001350
        /*0124*/ 	.word	0x000000ff
        /*0128*/ 	.word	0x00000000
        /*012c*/ 	.short	0x010a
        /*012e*/ 	.byte	0x06
	.zero		1


	//   ....[12]....
        /*0130*/ 	.word	0x00001930
        /*0134*/ 	.word	0x000000ff
        /*0138*/ 	.word	0x00000000
        /*013c*/ 	.short	0x010a
        /*013e*/ 	.byte	0x0c
	.zero		1


	//   ....[13]....
        /*0140*/ 	.word	0x00001970
        /*0144*/ 	.word	0x000000ff
        /*0148*/ 	.word	0x00000000
        /*014c*/ 	.short	0x010a
        /*014e*/ 	.byte	0x0c
	.zero		1


	//   ....[14]....
        /*0150*/ 	.word	0x00001d50
        /*0154*/ 	.word	0x000000ff
        /*0158*/ 	.word	0x00000000
        /*015c*/ 	.short	0x0101
        /*015e*/ 	.byte	0x08
	.zero		1


	//   ....[15]....
        /*0160*/ 	.word	0x00002180
        /*0164*/ 	.word	0x000000ff
        /*0168*/ 	.word	0x00000000
        /*016c*/ 	.short	0x0101
        /*016e*/ 	.byte	0x06
	.zero		1


	//   ....[16]....
        /*0170*/ 	.word	0x00005b30
        /*0174*/ 	.word	0x00000012
        /*0178*/ 	.word	0x00000020
        /*017c*/ 	.short	0x010a
        /*017e*/ 	.byte	0x3f
	.zero		1


	//   ....[17]....
        /*0180*/ 	.word	0x00005ef0
        /*0184*/ 	.word	0x00000003
        /*0188*/ 	.word	0x00000058
        /*018c*/ 	.short	0x0101
        /*018e*/ 	.byte	0x3f
	.zero		1


	//   ....[18]....
        /*0190*/ 	.word	0x00006610
        /*0194*/ 	.word	0x00000005
        /*0198*/ 	.word	0x00000000
        /*019c*/ 	.short	0x010a
        /*019e*/ 	.byte	0x3f
	.zero		1


	//   ....[19]....
        /*01a0*/ 	.word	0x00006690
        /*01a4*/ 	.word	0x00000007
        /*01a8*/ 	.word	0x00000000
        /*01ac*/ 	.short	0x010a
        /*01ae*/ 	.byte	0x3f
	.zero		1


	//   ....[20]....
        /*01b0*/ 	.word	0x00006720
        /*01b4*/ 	.word	0x00000006
        /*01b8*/ 	.word	0x00000000
        /*01bc*/ 	.short	0x010a
        /*01be*/ 	.byte	0x3f
	.zero		1


	//   ....[21]....
        /*01c0*/ 	.word	0x000067b0
        /*01c4*/ 	.word	0x00000003
        /*01c8*/ 	.word	0x00000000
        /*01cc*/ 	.short	0x010a
        /*01ce*/ 	.byte	0x3f
	.zero		1


	//   ....[22]....
        /*01d0*/ 	.word	0x00006820
        /*01d4*/ 	.word	0x00000007
        /*01d8*/ 	.word	0x00000000
        /*01dc*/ 	.short	0x010a
        /*01de*/ 	.byte	0x3f
	.zero		1


	//   ....[23]....
        /*01e0*/ 	.word	0x00006880
        /*01e4*/ 	.word	0x00000008
        /*01e8*/ 	.word	0x00000000
        /*01ec*/ 	.short	0x010a
        /*01ee*/ 	.byte	0x3f
	.zero		1


	//   ....[24]....
        /*01f0*/ 	.word	0x00006950
        /*01f4*/ 	.word	0x00000012
        /*01f8*/ 	.word	0x00000020
        /*01fc*/ 	.short	0x010a
        /*01fe*/ 	.byte	0x3f
	.zero		1


	//   ....[25]....
        /*0200*/ 	.word	0x00006a30
        /*0204*/ 	.word	0x00000005
        /*0208*/ 	.word	0x00000000
        /*020c*/ 	.short	0x010a
        /*020e*/ 	.byte	0x3f
	.zero		1


	//   ....[26]....
        /*0210*/ 	.word	0x00006a80
        /*0214*/ 	.word	0x00000007
        /*0218*/ 	.word	0x00000000
        /*021c*/ 	.short	0x010a
        /*021e*/ 	.byte	0x3f
	.zero		1


	//   ....[27]....
        /*0220*/ 	.word	0x00006ad0
        /*0224*/ 	.word	0x00000006
        /*0228*/ 	.word	0x00000000
        /*022c*/ 	.short	0x010a
        /*022e*/ 	.byte	0x3f
	.zero		1


	//----- nvinfo : EIATTR_NUM_MBARRIERS
	.align		4
.L_28:
        /*0230*/ 	.byte	0x03, 0x38
        /*0232*/ 	.short	0x000a


	//----- nvinfo : EIATTR_EXIT_INSTR_OFFSETS
	.align		4
        /*0234*/ 	.byte	0x04, 0x1c
        /*0236*/ 	.short	(.L_30 - .L_29)


	//   ....[0]....
.L_29:
        /*0238*/ 	.word	0x000005e0


	//   ....[1]....
        /*023c*/ 	.word	0x00000eb0


	//   ....[2]....
        /*0240*/ 	.word	0x00005190


	//   ....[3]....
        /*0244*/ 	.word	0x000057d0


	//   ....[4]....
        /*0248*/ 	.word	0x00006800


	//----- nvinfo : EIATTR_MAX_THREADS
	.align		4
.L_30:
        /*024c*/ 	.byte	0x04, 0x05
        /*024e*/ 	.short	(.L_32 - .L_31)
.L_31:
        /*0250*/ 	.word	0x00000180
        /*0254*/ 	.word	0x00000001
        /*0258*/ 	.word	0x00000001


	//----- nvinfo : EIATTR_CRS_STACK_SIZE
	.align		4
.L_32:
        /*025c*/ 	.byte	0x04, 0x1e
        /*025e*/ 	.short	(.L_34 - .L_33)
.L_33:
        /*0260*/ 	.word	0x00000000


	//----- nvinfo : EIATTR_CBANK_PARAM_SIZE
	.align		4
.L_34:
        /*0264*/ 	.byte	0x03, 0x19
        /*0266*/ 	.short	0x0470


	//----- nvinfo : EIATTR_PARAM_CBANK
	.align		4
        /*0268*/ 	.byte	0x04, 0x0a
        /*026a*/ 	.short	(.L_36 - .L_35)
	.align		4
.L_35:
        /*026c*/ 	.word	index@(.nv.constant0._ZN7cutlass13device_kernelINS_4gemm6kernel13GemmUniversalIN4cute5tupleIJiiiiEEENS1_10collective13CollectiveMmaINS1_37MainloopSm90TmaGmmaWarpSpecializedFP8ILi4ENS5_IJNS4_1CILi1EEESB_SB_EEENS1_35KernelTmaWarpSpecializedCooperativeEEENS5_IJNSA_ILi128EEENSA_ILi64EEENSA_ILi32EEEEEENS_12float_e5m2_tENS5_IJlSB_lEEESJ_SK_NS4_8TiledMMAINS4_8MMA_AtomIJNS4_4SM904GMMA30MMA_64x64x32_F32E5M2E5M2_SS_TNILNSO_7ScaleInE1ELSQ_1EEEEEENS4_6LayoutINS5_IJNSA_ILi2EEESB_SB_EEENS5_IJSB_NSA_ILi0EEESW_EEEEENS5_IJNS4_10UnderscoreESZ_SZ_EEEEENS4_13SM90_TMA_LOADENS4_14ComposedLayoutINS4_7SwizzleILi1ELi4ELi3EEENS4_18smem_ptr_flag_bitsILi8EEENST_INS5_IJNSA_ILi8EEESH_EEENS5_IJSH_SB_EEEEEEEvNS4_8identityES12_S1C_vS1D_EENS_8epilogue10collective6detail29Sm90TmaWarpSpecializedAdapterINS1G_15DefaultEpilogueISJ_SK_SK_NS1F_6thread17LinearCombinationISJ_Li1EffLNS1K_9ScaleType4KindE0ELNS_15FloatRoundStyleE2ESJ_EENS1_15EpilogueDefaultEEEEEvvEEEEvNT_6ParamsE)
        /*0270*/ 	.short	0x0210
        /*0272*/ 	.short	0x0470


	//----- nvinfo : EIATTR_SW_WAR
	.align		4
.L_36:
        /*0274*/ 	.byte	0x04, 0x36
        /*0276*/ 	.short	(.L_38 - .L_37)
.L_37:
        /*0278*/ 	.word	0x00000008
.L_38:


//--------------------- .nv.callgraph             --------------------------
	.section	.nv.callgraph,"",@"SHT_CUDA_CALLGRAPH"
	.align	4
	.sectionentsize	8
	.align		4
        /*0000*/ 	.word	0x00000000
	.align		4
        /*0004*/ 	.word	0xffffffff
	.align		4
        /*0008*/ 	.word	0x00000000
	.align		4
        /*000c*/ 	.word	0xfffffffe
	.align		4
        /*0010*/ 	.word	0x00000000
	.align		4
        /*0014*/ 	.word	0xfffffffd
	.align		4
        /*0018*/ 	.word	0x00000000
	.align		4
        /*001c*/ 	.word	0xfffffffc


//--------------------- .nv.constant4             --------------------------
	.section	.nv.constant4,"a",@progbits
	.align	8
	.align		8
.nv.constant4:
        /*0000*/ 	.dword	_ZN39_INTERNAL_cf263cf3_4_k_cu_719389af_47734cuda3std3__45__cpo5beginE
	.align		8
        /*0008*/ 	.dword	_ZN39_INTERNAL_cf263cf3_4_k_cu_719389af_47734cuda3std3__45__cpo3endE
	.align		8
        /*0010*/ 	.dword	_ZN39_INTERNAL_cf263cf3_4_k_cu_719389af_47734cuda3std3__45__cpo6cbeginE
	.align		8
        /*0018*/ 	.dword	_ZN39_INTERNAL_cf263cf3_4_k_cu_719389af_47734cuda3std3__45__cpo4cendE
	.align		8
        /*0020*/ 	.dword	_ZN39_INTERNAL_cf263cf3_4_k_cu_719389af_47734cuda3std3__441_GLOBAL__N__cf263cf3_4_k_cu_719389af_47736ignoreE
	.align		8
        /*0028*/ 	.dword	_ZN39_INTERNAL_cf263cf3_4_k_cu_719389af_47734cuda3std3__419piecewise_constructE
	.align		8
        /*0030*/ 	.dword	_ZN39_INTERNAL_cf263cf3_4_k_cu_719389af_47734cuda3std3__48in_placeE
	.align		8
        /*0038*/ 	.dword	_ZN39_INTERNAL_cf263cf3_4_k_cu_719389af_47734cuda3std6ranges3__45__cpo4swapE
	.align		8
        /*0040*/ 	.dword	_ZN39_INTERNAL_cf263cf3_4_k_cu_719389af_47734cuda3std6ranges3__45__cpo9iter_moveE
	.align		8
        /*0048*/ 	.dword	_ZN39_INTERNAL_cf263cf3_4_k_cu_719389af_47734cute7productE
	.align		8
        /*0050*/ 	.dword	_ZN39_INTERNAL_cf263cf3_4_k_cu_719389af_47734cute1_E


//--------------------- .text._ZN7cutlass13device_kernelINS_4gemm6kernel13GemmUniversalIN4cute5tupleIJiiiiEEENS1_10collective13CollectiveMmaINS1_37MainloopSm90TmaGmmaWarpSpecializedFP8ILi4ENS5_IJNS4_1CILi1EEESB_SB_EEENS1_35KernelTmaWarpSpecializedCooperativeEEENS5_IJNSA_ILi128EEENSA_ILi64EEENSA_ILi32EEEEEENS_12float_e5m2_tENS5_IJlSB_lEEESJ_SK_NS4_8TiledMMAINS4_8MMA_AtomIJNS4_4SM904GMMA30MMA_64x64x32_F32E5M2E5M2_SS_TNILNSO_7ScaleInE1ELSQ_1EEEEEENS4_6LayoutINS5_IJNSA_ILi2EEESB_SB_EEENS5_IJSB_NSA_ILi0EEESW_EEEEENS5_IJNS4_10UnderscoreESZ_SZ_EEEEENS4_13SM90_TMA_LOADENS4_14ComposedLayoutINS4_7SwizzleILi1ELi4ELi3EEENS4_18smem_ptr_flag_bitsILi8EEENST_INS5_IJNSA_ILi8EEESH_EEENS5_IJSH_SB_EEEEEEEvNS4_8identityES12_S1C_vS1D_EENS_8epilogue10collective6detail29Sm90TmaWarpSpecializedAdapterINS1G_15DefaultEpilogueISJ_SK_SK_NS1F_6thread17LinearCombinationISJ_Li1EffLNS1K_9ScaleType4KindE0ELNS_15FloatRoundStyleE2ESJ_EENS1_15EpilogueDefaultEEEEEvvEEEEvNT_6ParamsE --------------------------
	.section	.text._ZN7cutlass13device_kernelINS_4gemm6kernel13GemmUniversalIN4cute5tupleIJiiiiEEENS1_10collective13CollectiveMmaINS1_37MainloopSm90TmaGmmaWarpSpecializedFP8ILi4ENS5_IJNS4_1CILi1EEESB_SB_EEENS1_35KernelTmaWarpSpecializedCooperativeEEENS5_IJNSA_ILi128EEENSA_ILi64EEENSA_ILi32EEEEEENS_12float_e5m2_tENS5_IJlSB_lEEESJ_SK_NS4_8TiledMMAINS4_8MMA_AtomIJNS4_4SM904GMMA30MMA_64x64x32_F32E5M2E5M2_SS_TNILNSO_7ScaleInE1ELSQ_1EEEEEENS4_6LayoutINS5_IJNSA_ILi2EEESB_SB_EEENS5_IJSB_NSA_ILi0EEESW_EEEEENS5_IJNS4_10UnderscoreESZ_SZ_EEEEENS4_13SM90_TMA_LOADENS4_14ComposedLayoutINS4_7SwizzleILi1ELi4ELi3EEENS4_18smem_ptr_flag_bitsILi8EEENST_INS5_IJNSA_ILi8EEESH_EEENS5_IJSH_SB_EEEEEEEvNS4_8identityES12_S1C_vS1D_EENS_8epilogue10collective6detail29Sm90TmaWarpSpecializedAdapterINS1G_15DefaultEpilogueISJ_SK_SK_NS1F_6thread17LinearCombinationISJ_Li1EffLNS1K_9ScaleType4KindE0ELNS_15FloatRoundStyleE2ESJ_EENS1_15EpilogueDefaultEEEEEvvEEEEvNT_6ParamsE,"ax",@progbits
	.align	128
.text._ZN7cutlass13device_kernelINS_4gemm6kernel13GemmUniversalIN4cute5tupleIJiiiiEEENS1_10collective13CollectiveMmaINS1_37MainloopSm90TmaGmmaWarpSpecializedFP8ILi4ENS5_IJNS4_1CILi1EEESB_SB_EEENS1_35KernelTmaWarpSpecializedCooperativeEEENS5_IJNSA_ILi128EEENSA_ILi64EEENSA_ILi32EEEEEENS_12float_e5m2_tENS5_IJlSB_lEEESJ_SK_NS4_8TiledMMAINS4_8MMA_AtomIJNS4_4SM904GMMA30MMA_64x64x32_F32E5M2E5M2_SS_TNILNSO_7ScaleInE1ELSQ_1EEEEEENS4_6LayoutINS5_IJNSA_ILi2EEESB_SB_EEENS5_IJSB_NSA_ILi0EEESW_EEEEENS5_IJNS4_10UnderscoreESZ_SZ_EEEEENS4_13SM90_TMA_LOADENS4_14ComposedLayoutINS4_7SwizzleILi1ELi4ELi3EEENS4_18smem_ptr_flag_bitsILi8EEENST_INS5_IJNSA_ILi8EEESH_EEENS5_IJSH_SB_EEEEEEEvNS4_8identityES12_S1C_vS1D_EENS_8epilogue10collective6detail29Sm90TmaWarpSpecializedAdapterINS1G_15DefaultEpilogueISJ_SK_SK_NS1F_6thread17LinearCombinationISJ_Li1EffLNS1K_9ScaleType4KindE0ELNS_15FloatRoundStyleE2ESJ_EENS1_15EpilogueDefaultEEEEEvvEEEEvNT_6ParamsE:
        .type           _ZN7cutlass13device_kernelINS_4gemm6kernel13GemmUniversalIN4cute5tupleIJiiiiEEENS1_10collective13CollectiveMmaINS1_37MainloopSm90TmaGmmaWarpSpecializedFP8ILi4ENS5_IJNS4_1CILi1EEESB_SB_EEENS1_35KernelTmaWarpSpecializedCooperativeEEENS5_IJNSA_ILi128EEENSA_ILi64EEENSA_ILi32EEEEEENS_12float_e5m2_tENS5_IJlSB_lEEESJ_SK_NS4_8TiledMMAINS4_8MMA_AtomIJNS4_4SM904GMMA30MMA_64x64x32_F32E5M2E5M2_SS_TNILNSO_7ScaleInE1ELSQ_1EEEEEENS4_6LayoutINS5_IJNSA_ILi2EEESB_SB_EEENS5_IJSB_NSA_ILi0EEESW_EEEEENS5_IJNS4_10UnderscoreESZ_SZ_EEEEENS4_13SM90_TMA_LOADENS4_14ComposedLayoutINS4_7SwizzleILi1ELi4ELi3EEENS4_18smem_ptr_flag_bitsILi8EEENST_INS5_IJNSA_ILi8EEESH_EEENS5_IJSH_SB_EEEEEEEvNS4_8identityES12_S1C_vS1D_EENS_8epilogue10collective6detail29Sm90TmaWarpSpecializedAdapterINS1G_15DefaultEpilogueISJ_SK_SK_NS1F_6thread17LinearCombinationISJ_Li1EffLNS1K_9ScaleType4KindE0ELNS_15FloatRoundStyleE2ESJ_EENS1_15EpilogueDefaultEEEEEvvEEEEvNT_6ParamsE,@function
        .size           _ZN7cutlass13device_kernelINS_4gemm6kernel13GemmUniversalIN4cute5tupleIJiiiiEEENS1_10collective13CollectiveMmaINS1_37MainloopSm90TmaGmmaWarpSpecializedFP8ILi4ENS5_IJNS4_1CILi1EEESB_SB_EEENS1_35KernelTmaWarpSpecializedCooperativeEEENS5_IJNSA_ILi128EEENSA_ILi64EEENSA_ILi32EEEEEENS_12float_e5m2_tENS5_IJlSB_lEEESJ_SK_NS4_8TiledMMAINS4_8MMA_AtomIJNS4_4SM904GMMA30MMA_64x64x32_F32E5M2E5M2_SS_TNILNSO_7ScaleInE1ELSQ_1EEEEEENS4_6LayoutINS5_IJNSA_ILi2EEESB_SB_EEENS5_IJSB_NSA_ILi0EEESW_EEEEENS5_IJNS4_10UnderscoreESZ_SZ_EEEEENS4_13SM90_TMA_LOADENS4_14ComposedLayoutINS4_7SwizzleILi1ELi4ELi3EEENS4_18smem_ptr_flag_bitsILi8EEENST_INS5_IJNSA_ILi8EEESH_EEENS5_IJSH_SB_EEEEEEEvNS4_8identityES12_S1C_vS1D_EENS_8epilogue10collective6detail29Sm90TmaWarpSpecializedAdapterINS1G_15DefaultEpilogueISJ_SK_SK_NS1F_6thread17LinearCombinationISJ_Li1EffLNS1K_9ScaleType4KindE0ELNS_15FloatRoundStyleE2ESJ_EENS1_15EpilogueDefaultEEEEEvvEEEEvNT_6ParamsE,(.L_x_137 - _ZN7cutlass13device_kernelINS_4gemm6kernel13GemmUniversalIN4cute5tupleIJiiiiEEENS1_10collective13CollectiveMmaINS1_37MainloopSm90TmaGmmaWarpSpecializedFP8ILi4ENS5_IJNS4_1CILi1EEESB_SB_EEENS1_35KernelTmaWarpSpecializedCooperativeEEENS5_IJNSA_ILi128EEENSA_ILi64EEENSA_ILi32EEEEEENS_12float_e5m2_tENS5_IJlSB_lEEESJ_SK_NS4_8TiledMMAINS4_8MMA_AtomIJNS4_4SM904GMMA30MMA_64x64x32_F32E5M2E5M2_SS_TNILNSO_7ScaleInE1ELSQ_1EEEEEENS4_6LayoutINS5_IJNSA_ILi2EEESB_SB_EEENS5_IJSB_NSA_ILi0EEESW_EEEEENS5_IJNS4_10UnderscoreESZ_SZ_EEEEENS4_13SM90_TMA_LOADENS4_14ComposedLayoutINS4_7SwizzleILi1ELi4ELi3EEENS4_18smem_ptr_flag_bitsILi8EEENST_INS5_IJNSA_ILi8EEESH_EEENS5_IJSH_SB_EEEEEEEvNS4_8identityES12_S1C_vS1D_EENS_8epilogue10collective6detail29Sm90TmaWarpSpecializedAdapterINS1G_15DefaultEpilogueISJ_SK_SK_NS1F_6thread17LinearCombinationISJ_Li1EffLNS1K_9ScaleType4KindE0ELNS_15FloatRoundStyleE2ESJ_EENS1_15EpilogueDefaultEEEEEvvEEEEvNT_6ParamsE)
        .other          _ZN7cutlass13device_kernelINS_4gemm6kernel13GemmUniversalIN4cute5tupleIJiiiiEEENS1_10collective13CollectiveMmaINS1_37MainloopSm90TmaGmmaWarpSpecializedFP8ILi4ENS5_IJNS4_1CILi1EEESB_SB_EEENS1_35KernelTmaWarpSpecializedCooperativeEEENS5_IJNSA_ILi128EEENSA_ILi64EEENSA_ILi32EEEEEENS_12float_e5m2_tENS5_IJlSB_lEEESJ_SK_NS4_8TiledMMAINS4_8MMA_AtomIJNS4_4SM904GMMA30MMA_64x64x32_F32E5M2E5M2_SS_TNILNSO_7ScaleInE1ELSQ_1EEEEEENS4_6LayoutINS5_IJNSA_ILi2EEESB_SB_EEENS5_IJSB_NSA_ILi0EEESW_EEEEENS5_IJNS4_10UnderscoreESZ_SZ_EEEEENS4_13SM90_TMA_LOADENS4_14ComposedLayoutINS4_7SwizzleILi1ELi4ELi3EEENS4_18smem_ptr_flag_bitsILi8EEENST_INS5_IJNSA_ILi8EEESH_EEENS5_IJSH_SB_EEEEEEEvNS4_8identityES12_S1C_vS1D_EENS_8epilogue10collective6detail29Sm90TmaWarpSpecializedAdapterINS1G_15DefaultEpilogueISJ_SK_SK_NS1F_6thread17LinearCombinationISJ_Li1EffLNS1K_9ScaleType4KindE0ELNS_15FloatRoundStyleE2ESJ_EENS1_15EpilogueDefaultEEEEEvvEEEEvNT_6ParamsE,@"STO_CUDA_ENTRY STV_DEFAULT"
_ZN7cutlass13device_kernelINS_4gemm6kernel13GemmUniversalIN4cute5tupleIJiiiiEEENS1_10collective13CollectiveMmaINS1_37MainloopSm90TmaGmmaWarpSpecializedFP8ILi4ENS5_IJNS4_1CILi1EEESB_SB_EEENS1_35KernelTmaWarpSpecializedCooperativeEEENS5_IJNSA_ILi128EEENSA_ILi64EEENSA_ILi32EEEEEENS_12float_e5m2_tENS5_IJlSB_lEEESJ_SK_NS4_8TiledMMAINS4_8MMA_AtomIJNS4_4SM904GMMA30MMA_64x64x32_F32E5M2E5M2_SS_TNILNSO_7ScaleInE1ELSQ_1EEEEEENS4_6LayoutINS5_IJNSA_ILi2EEESB_SB_EEENS5_IJSB_NSA_ILi0EEESW_EEEEENS5_IJNS4_10UnderscoreESZ_SZ_EEEEENS4_13SM90_TMA_LOADENS4_14ComposedLayoutINS4_7SwizzleILi1ELi4ELi3EEENS4_18smem_ptr_flag_bitsILi8EEENST_INS5_IJNSA_ILi8EEESH_EEENS5_IJSH_SB_EEEEEEEvNS4_8identityES12_S1C_vS1D_EENS_8epilogue10collective6detail29Sm90TmaWarpSpecializedAdapterINS1G_15DefaultEpilogueISJ_SK_SK_NS1F_6thread17LinearCombinationISJ_Li1EffLNS1K_9ScaleType4KindE0ELNS_15FloatRoundStyleE2ESJ_EENS1_15EpilogueDefaultEEEEEvvEEEEvNT_6ParamsE:
[----:B------:R-:W-:Y:S01]  /*0000*/  LDC R1, c[0x0][0x28] ;  /* 0x00000a00ff017b82 */ /* 0x000fe20000000800 */
[----:B------:R-:W0:Y:S01]  /*0010*/  S2R R2, SR_TID.X ;  /* 0x0000000000027919 */ /* 0x000e220000002100 */
[----:B------:R-:W-:Y:S01]  /*0020*/  ELECT P0, URZ, PT ;  /* 0x00000000003f782f */ /* 0x000fe20003800000 */
[----:B------:R-:W-:Y:S01]  /*0030*/  BSSY B0, `(.L_x_0) ;  /* 0x000000f000007945 */ /* 0x000fe20003800000 */
[--C-:B0-----:R-:W-:Y:S02]  /*0040*/  SHF.R.U32.HI R0, RZ, 0x5, R2.reuse ;  /* 0x00000005ff007819 */ /* 0x101fe40000011602 */
[----:B------:R-:W-:-:S03]  /*0050*/  SHF.R.U32.HI R4, RZ, 0x7, R2 ;  /* 0x00000007ff047819 */ /* 0x000fc60000011602 */
[----:B------:R-:W0:Y:S04]  /*0060*/  SHFL.IDX PT, R3, R0, RZ, 0x1f ;  /* 0x00001fff00037589 */ /* 0x000e2800000e0000 */
[----:B------:R1:W2:Y:S01]  /*0070*/  SHFL.IDX PT, R7, R4, RZ, 0x1f ;  /* 0x00001fff04077589 */ /* 0x0002a200000e0000 */
[----:B0-----:R-:W-:-:S13]  /*0080*/  ISETP.NE.OR P0, PT, R3, RZ, !P0 ;  /* 0x000000ff0300720c */ /* 0x001fda0004705670 */
[----:B-12---:R-:W-:Y:S05]  /*0090*/  @P0 BRA `(.L_x_1) ;  /* 0x0000000000200947 */ /* 0x006fea0003800000 */
[----:B------:R-:W-:Y:S02]  /*00a0*/  ULDC.64 UR4, c[0x0][0x198] ;  /* 0x0000660000047ab9 */ /* 0x000fe40000000a00 */
[----:B------:R-:W-:Y:S02]  /*00b0*/  UIADD3 UR6, UP0, UR4, 0xf0, URZ ;  /* 0x000000f004067890 */ /* 0x000fe4000ff1e03f */
[----:B------:R-:W-:Y:S02]  /*00c0*/  UIADD3 UR4, UP1, UR4, 0x1f0, URZ ;  /* 0x000001f004047890 */ /* 0x000fe4000ff3e03f */
[----:B------:R-:W-:Y:S02]  /*00d0*/  UIADD3.X UR7, URZ, UR5, URZ, UP0, !UPT ;  /* 0x000000053f077290 */ /* 0x000fe400087fe43f */
[----:B------:R-:W-:-:S07]  /*00e0*/  UIADD3.X UR5, URZ, UR5, URZ, UP1, !UPT ;  /* 0x000000053f057290 */ /* 0x000fce0008ffe43f */
[----:B------:R0:W-:Y:S02]  /*00f0*/  UTMACCTL.PF [UR6] ;  /* 0x00000000060079b9 */ /* 0x0001e40008040000 */
[----:B------:R0:W-:Y:S02]  /*0100*/  UTMACCTL.PF [UR4] ;  /* 0x00000000040079b9 */ /* 0x0001e40008040000 */
[----:B0-----:R-:W-:Y:S01]  /*0110*/  NOP ;  /* 0x0000000000007918 */ /* 0x001fe20000000000 */
.L_x_1:
[----:B------:R-:W-:Y:S05]  /*0120*/  BSYNC B0 ;  /* 0x0000000000007941 */ /* 0x000fea0003800000 */
.L_x_0:
[----:B------:R-:W0:Y:S02]  /*0130*/  SHFL.IDX PT, R4, R0, RZ, 0x1f ;  /* 0x00001fff00047589 */ /* 0x000e2400000e0000 */
[----:B0-----:R-:W-:-:S13]  /*0140*/  ISETP.NE.AND P0, PT, R4, RZ, PT ;  /* 0x000000ff0400720c */ /* 0x001fda0003f05270 */
[----:B------:R-:W-:Y:S05]  /*0150*/  @P0 BRA `(.L_x_2) ;  /* 0x0000000000580947 */ /* 0x000fea0003800000 */
[----:B------:R-:W0:Y:S01]  /*0160*/  S2UR UR8, SR_CgaCtaId ;  /* 0x00000000000879c3 */ /* 0x000e220000008800 */
[----:B------:R-:W-:Y:S01]  /*0170*/  UMOV UR4, 0x400 ;  /* 0x0000040000047882 */ /* 0x000fe20000000000 */
[----:B------:R-:W-:Y:S01]  /*0180*/  UMOV UR5, 0x1 ;  /* 0x0000000100057882 */ /* 0x000fe20000000000 */
[----:B------:R-:W-:Y:S01]  /*0190*/  UMOV UR6, 0x100 ;  /* 0x0000010000067882 */ /* 0x000fe20000000000 */
[----:B------:R-:W-:Y:S01]  /*01a0*/  ELECT P0, URZ, PT ;  /* 0x00000000003f782f */ /* 0x000fe20003800000 */
[----:B------:R-:W-:-:S04]  /*01b0*/  UIADD3 UR6, -UR6, 0x100000, URZ ;  /* 0x0010000006067890 */ /* 0x000fc8000fffe13f */
[----:B------:R-:W-:Y:S02]  /*01c0*/  USHF.L.U32 UR7, UR6, 0xb, URZ ;  /* 0x0000000b06077899 */ /* 0x000fe4000800063f */
[----:B------:R-:W-:Y:S02]  /*01d0*/  USHF.L.U32 UR6, UR6, 0x1, URZ ;  /* 0x0000000106067899 */ /* 0x000fe4000800063f */
[----:B0-----:R-:W-:Y:S02]  /*01e0*/  ULEA UR8, UR8, UR4, 0x18 ;  /* 0x0000000408087291 */ /* 0x001fe4000f8ec03f */
[----:B------:R-:W-:-:S04]  /*01f0*/  UIADD3 UR4, -UR5, 0x100000, URZ ;  /* 0x0010000005047890 */ /* 0x000fc8000fffe13f */
[----:B------:R-:W-:Y:S02]  /*0200*/  USHF.L.U32 UR5, UR4, 0xb, URZ ;  /* 0x0000000b04057899 */ /* 0x000fe4000800063f */
[----:B------:R-:W-:Y:S01]  /*0210*/  USHF.L.U32 UR4, UR4, 0x1, URZ ;  /* 0x0000000104047899 */ /* 0x000fe2000800063f */
[----:B------:R-:W0:Y:S11]  /*0220*/  FENCE.VIEW.ASYNC.S ;  /* 0x00000000000073c6 */ /* 0x000e360000000000 */
[----:B0-----:R0:W1:Y:S01]  /*0230*/  SYNCS.EXCH.64 URZ, [UR8], UR4 ;  /* 0x00000004083f75b2 */ /* 0x0010620008000100 */
[----:B------:R0:W2:Y:S01]  /*0240*/  SYNCS.EXCH.64 URZ, [UR8+0x20], UR6 ;  /* 0x00002006083f75b2 */ /* 0x0000a20008000100 */
[----:B------:R0:W3:Y:S01]  /*0250*/  SYNCS.EXCH.64 URZ, [UR8+0x8], UR4 ;  /* 0x00000804083f75b2 */ /* 0x0000e20008000100 */
[----:B------:R0:W4:Y:S01]  /*0260*/  SYNCS.EXCH.64 URZ, [UR8+0x28], UR6 ;  /* 0x00002806083f75b2 */ /* 0x0001220008000100 */
[----:B------:R0:W0:Y:S01]  /*0270*/  SYNCS.EXCH.64 URZ, [UR8+0x10], UR4 ;  /* 0x00001004083f75b2 */ /* 0x0000220008000100 */
[----:B------:R0:W0:Y:S01]  /*0280*/  SYNCS.EXCH.64 URZ, [UR8+0x30], UR6 ;  /* 0x00003006083f75b2 */ /* 0x0000220008000100 */
[----:B------:R0:W0:Y:S01]  /*0290*/  SYNCS.EXCH.64 URZ, [UR8+0x18], UR4 ;  /* 0x00001804083f75b2 */ /* 0x0000220008000100 */
[----:B------:R0:W0:Y:S01]  /*02a0*/  SYNCS.EXCH.64 URZ, [UR8+0x38], UR6 ;  /* 0x00003806083f75b2 */ /* 0x0000220008000100 */
[----:B------:R-:W-:Y:S01]  /*02b0*/  NOP ;  /* 0x0000000000007918 */ /* 0x000fe20000000000 */
.L_x_2:
[----:B------:R-:W5:Y:S01]  /*02c0*/  SHFL.IDX PT, R0, R0, RZ, 0x1f ;  /* 0x00001fff00007589 */ /* 0x000f6200000e0000 */
[----:B------:R-:W1:Y:S01]  /*02d0*/  LDC R4, c[0x0][0x65c] ;  /* 0x00019700ff047b82 */ /* 0x000e620000000800 */
[----:B------:R-:W-:Y:S02]  /*02e0*/  ELECT P0, URZ, PT ;  /* 0x00000000003f782f */ /* 0x000fe40003800000 */
[----:B------:R-:W-:Y:S01]  /*02f0*/  ISETP.NE.AND P2, PT, R7, RZ, PT ;  /* 0x000000ff0700720c */ /* 0x000fe20003f45270 */
[----:B------:R-:W2:Y:S01]  /*0300*/  S2R R8, SR_CTAID.Y ;  /* 0x0000000000087919 */ /* 0x000ea20000002600 */
[----:B0-----:R-:W-:Y:S01]  /*0310*/  UMOV UR4, 0x20 ;  /* 0x0000002000047882 */ /* 0x001fe20000000000 */
[----:B------:R-:W-:Y:S01]  /*0320*/  NOP ;  /* 0x0000000000007918 */ /* 0x000fe20000000000 */
[----:B------:R-:W-:Y:S01]  /*0330*/  NOP ;  /* 0x0000000000007918 */ /* 0x000fe20000000000 */
[----:B------:R-:W0:Y:S01]  /*0340*/  S2R R6, SR_CTAID.X ;  /* 0x0000000000067919 */ /* 0x000e220000002500 */
[----:B-----5:R-:W-:-:S02]  /*0350*/  ISETP.NE.OR P0, PT, R0, RZ, !P0 ;  /* 0x000000ff0000720c */ /* 0x020fc40004705670 */
[----:B-1----:R-:W-:Y:S02]  /*0360*/  ISETP.NE.AND P4, PT, R4, 0x1, PT ;  /* 0x000000010400780c */ /* 0x002fe40003f85270 */
[----:B------:R-:W-:-:S04]  /*0370*/  SHF.R.S32.HI R4, RZ, 0x1f, R3 ;  /* 0x0000001fff047819 */ /* 0x000fc80000011403 */
[----:B------:R-:W-:-:S04]  /*0380*/  LEA.HI R4, R4, R3, RZ, 0x2 ;  /* 0x0000000304047211 */ /* 0x000fc800078f10ff */
[----:B------:R-:W-:Y:S01]  /*0390*/  LOP3.LUT R4, R4, 0xfffffffc, RZ, 0xc0, !PT ;  /* 0xfffffffc04047812 */ /* 0x000fe200078ec0ff */
[----:B------:R-:W-:Y:S01]  /*03a0*/  VOTEU.ALL UP0, P0 ;  /* 0x00000000003f7886 */ /* 0x000fe20000000000 */
[----:B------:R-:W-:Y:S01]  /*03b0*/  VOTEU.ALL UP1, P0 ;  /* 0x00000000003f7886 */ /* 0x000fe20000020000 */
[----:B------:R-:W0:Y:S01]  /*03c0*/  @P4 LDC R9, c[0x0][0x10] ;  /* 0x00000400ff094b82 */ /* 0x000e220000000800 */
[----:B------:R-:W-:Y:S02]  /*03d0*/  @P4 IMAD.MOV.U32 R5, RZ, RZ, RZ ;  /* 0x000000ffff054224 */ /* 0x000fe400078e00ff */
[----:B------:R-:W-:Y:S01]  /*03e0*/  IMAD.IADD R3, R3, 0x1, -R4 ;  /* 0x0000000103037824 */ /* 0x000fe200078e0a04 */
[----:B------:R-:W-:Y:S01]  /*03f0*/  @!UP0 UMOV UR6, 0x400 ;  /* 0x0000040000068882 */ /* 0x000fe20000000000 */
[----:B------:R-:W-:-:S04]  /*0400*/  @!UP0 UIADD3 UR4, -UR4, 0x100000, URZ ;  /* 0x0010000004048890 */ /* 0x000fc8000fffe13f */
[----:B------:R-:W-:Y:S02]  /*0410*/  @!UP0 USHF.L.U32 UR5, UR4, 0xb, URZ ;  /* 0x0000000b04058899 */ /* 0x000fe4000800063f */
[----:B------:R-:W-:Y:S01]  /*0420*/  @!UP0 USHF.L.U32 UR4, UR4, 0x1, URZ ;  /* 0x0000000104048899 */ /* 0x000fe2000800063f */
[----:B--2---:R-:W-:Y:S01]  /*0430*/  @P4 IMAD.MOV.U32 R4, RZ, RZ, R8 ;  /* 0x000000ffff044224 */ /* 0x004fe200078e0008 */
[----:B------:R-:W1:Y:S01]  /*0440*/  @!UP0 S2UR UR7, SR_CgaCtaId ;  /* 0x00000000000789c3 */ /* 0x000e620000008800 */
[----:B------:R-:W-:-:S07]  /*0450*/  @P4 IMAD.MOV.U32 R13, RZ, RZ, RZ ;  /* 0x000000ffff0d4224 */ /* 0x000fce00078e00ff */
[----:B------:R-:W2:Y:S01]  /*0460*/  @!P4 LDC R11, c[0x0][0xc] ;  /* 0x00000300ff0bcb82 */ /* 0x000ea20000000800 */
[----:B0-----:R-:W-:-:S04]  /*0470*/  @P4 IMAD.WIDE.U32 R4, R6, R9, R4 ;  /* 0x0000000906044225 */ /* 0x001fc800078e0004 */
[----:B------:R-:W-:Y:S02]  /*0480*/  VIADD R9, R7, 0xffffffff ;  /* 0xffffffff07097836 */ /* 0x000fe40000000000 */
[----:B------:R-:W-:Y:S01]  /*0490*/  @P4 IMAD.MOV.U32 R0, RZ, RZ, R4 ;  /* 0x000000ffff004224 */ /* 0x000fe200078e0004 */
[----:B-1----:R-:W-:Y:S02]  /*04a0*/  @!UP0 ULEA UR6, UR7, UR6, 0x18 ;  /* 0x0000000607068291 */ /* 0x002fe4000f8ec03f */
[----:B------:R-:W-:Y:S01]  /*04b0*/  ISETP.GE.U32.AND P1, PT, R9, 0x2, PT ;  /* 0x000000020900780c */ /* 0x000fe20003f26070 */
[----:B------:R-:W-:Y:S01]  /*04c0*/  VOTEU.ALL UP0, P0 ;  /* 0x00000000003f7886 */ /* 0x000fe20000000000 */
[----:B------:R-:W-:Y:S01]  /*04d0*/  ISETP.NE.AND P0, PT, R3, 0x3, PT ;  /* 0x000000030300780c */ /* 0x000fe20003f05270 */
[----:B------:R-:W-:-:S03]  /*04e0*/  @P4 IMAD.IADD R5, R5, 0x1, R13 ;  /* 0x0000000105054824 */ /* 0x000fc600078e020d */
[----:B------:R-:W-:-:S04]  /*04f0*/  ISETP.EQ.OR P0, PT, R3, RZ, !P0 ;  /* 0x000000ff0300720c */ /* 0x000fc80004702670 */
[----:B------:R-:W-:Y:S01]  /*0500*/  ISETP.EQ.AND P0, PT, R7, RZ, P0 ;  /* 0x000000ff0700720c */ /* 0x000fe20000702270 */
[----:B------:R-:W-:Y:S01]  /*0510*/  IMAD.MOV.U32 R7, RZ, RZ, RZ ;  /* 0x000000ffff077224 */ /* 0x000fe200078e00ff */
[----:B------:R-:W0:Y:S02]  /*0520*/  FENCE.VIEW.ASYNC.S ;  /* 0x00000000000073c6 */ /* 0x000e240000000000 */
[----:B0-----:R0:W3:Y:S01]  /*0530*/  @!UP0 SYNCS.EXCH.64 URZ, [UR6+0x50], UR4 ;  /* 0x00005004063f85b2 */ /* 0x0010e20008000100 */
[----:B------:R-:W-:Y:S01]  /*0540*/  SEL R4, RZ, 0x1, !P0 ;  /* 0x00000001ff047807 */ /* 0x000fe20004000000 */
[----:B--2---:R-:W-:-:S03]  /*0550*/  @!P4 IMAD.WIDE.U32 R10, R11, R8, R6 ;  /* 0x000000080b0ac225 */ /* 0x004fc600078e0006 */
[----:B------:R-:W-:Y:S01]  /*0560*/  SEL R4, R4, 0x2, P1 ;  /* 0x0000000204047807 */ /* 0x000fe20000800000 */
[----:B------:R-:W-:Y:S02]  /*0570*/  @!P4 IMAD.MOV.U32 R0, RZ, RZ, R10 ;  /* 0x000000ffff00c224 */ /* 0x000fe400078e000a */
[----:B------:R-:W-:Y:S01]  /*0580*/  @!P4 IMAD.MOV.U32 R5, RZ, RZ, R11 ;  /* 0x000000ffff05c224 */ /* 0x000fe200078e000b */
[----:B------:R0:W3:Y:S01]  /*0590*/  @!UP1 SYNCS.EXCH.64 URZ, [UR6+0x58], UR4 ;  /* 0x00005804063f95b2 */ /* 0x0000e20008000100 */
[----:B------:R-:W-:Y:S01]  /*05a0*/  NOP ;  /* 0x0000000000007918 */ /* 0x000fe20000000000 */
[----:B---34-:R-:W-:Y:S06]  /*05b0*/  BAR.SYNC.DEFER_BLOCKING 0x0 ;  /* 0x0000000000007b1d */ /* 0x018fec0000010000 */
[----:B------:R-:W-:Y:S05]  /*05c0*/  @!P2 BRA `(.L_x_3) ;  /* 0x0000004800f4a947 */ /* 0x000fea0003800000 */
[----:B------:R-:W-:-:S13]  /*05d0*/  ISETP.GT.U32.AND P0, PT, R9, 0x1, PT ;  /* 0x000000010900780c */ /* 0x000fda0003f04070 */
[----:B0-----:R-:W-:Y:S05]  /*05e0*/  @P0 EXIT ;  /* 0x000000000000094d */ /* 0x001fea0003800000 */
[----:B------:R-:W-:Y:S01]  /*05f0*/  ULDC.64 UR4, c[0x0][0x650] ;  /* 0x0001940000047ab9 */ /* 0x000fe20000000a00 */
[----:B------:R-:W-:Y:S01]  /*0600*/  PRMT R9, RZ, 0x7610, R9 ;  /* 0x00007610ff097816 */ /* 0x000fe20000000009 */
[----:B------:R-:W-:Y:S01]  /*0610*/  IMAD.MOV.U32 R12, RZ, RZ, -0x1 ;  /* 0xffffffffff0c7424 */ /* 0x000fe200078e00ff */
[----:B------:R-:W-:Y:S01]  /*0620*/  ISETP.GE.U32.AND P0, PT, R0, UR4, PT ;  /* 0x0000000400007c0c */ /* 0x000fe2000bf06070 */
[----:B------:R-:W-:Y:S02]  /*0630*/  IMAD.MOV.U32 R13, RZ, RZ, -0x1 ;  /* 0xffffffffff0d7424 */ /* 0x000fe400078e00ff */
[----:B------:R-:W-:Y:S01]  /*0640*/  IMAD.MOV.U32 R69, RZ, RZ, -0x1 ;  /* 0xffffffffff457424 */ /* 0x000fe200078e00ff */
[----:B------:R-:W-:-:S13]  /*0650*/  ISETP.GE.U32.AND.EX P0, PT, R5, UR5, PT, P0 ;  /* 0x0000000505007c0c */ /* 0x000fda000bf06100 */
[----:B------:R-:W-:Y:S05]  /*0660*/  @P0 BRA `(.L_x_4) ;  /* 0x0000000400600947 */ /* 0x000fea0003800000 */
[----:B------:R-:W0:Y:S01]  /*0670*/  LDC.64 R16, c[0x0][0x628] ;  /* 0x00018a00ff107b82 */ /* 0x000e220000000a00 */
[----:B------:R-:W-:Y:S02]  /*0680*/  IMAD.MOV.U32 R10, RZ, RZ, R0 ;  /* 0x000000ffff0a7224 */ /* 0x000fe400078e0000 */
[----:B------:R-:W-:-:S05]  /*0690*/  IMAD.MOV.U32 R11, RZ, RZ, R5 ;  /* 0x000000ffff0b7224 */ /* 0x000fca00078e0005 */
[----:B------:R-:W1:Y:S08]  /*06a0*/  LDC R18, c[0x0][0x630] ;  /* 0x00018c00ff127b82 */ /* 0x000e700000000800 */
[----:B------:R-:W2:Y:S01]  /*06b0*/  LDC.64 R20, c[0x0][0x620] ;  /* 0x00018800ff147b82 */ /* 0x000ea20000000a00 */
[----:B0-----:R-:W-:-:S04]  /*06c0*/  ISETP.NE.U32.AND P0, PT, R16, RZ, PT ;  /* 0x000000ff1000720c */ /* 0x001fc80003f05070 */
[----:B------:R-:W-:-:S13]  /*06d0*/  ISETP.NE.AND.EX P0, PT, R17, RZ, PT, P0 ;  /* 0x000000ff1100720c */ /* 0x000fda0003f05300 */
[----:B-12---:R-:W-:Y:S05]  /*06e0*/  @!P0 BRA `(.L_x_5) ;  /* 0x0000000000288947 */ /* 0x006fea0003800000 */
[----:B------:R-:W0:Y:S02]  /*06f0*/  LDC R3, c[0x0][0x634] ;  /* 0x00018d00ff037b82 */ /* 0x000e240000000800 */
[----:B0-----:R-:W-:-:S05]  /*0700*/  IADD3 R3, P0, R0, R3, RZ ;  /* 0x0000000300037210 */ /* 0x001fca0007f1e0ff */
[----:B------:R-:W-:-:S04]  /*0710*/  IMAD.X R9, RZ, RZ, R5, P0 ;  /* 0x000000ffff097224 */ /* 0x000fc800000e0605 */
[----:B------:R-:W-:-:S04]  /*0720*/  IMAD.WIDE.U32 R10, R9, R16, RZ ;  /* 0x00000010090a7225 */ /* 0x000fc800078e00ff */
[----:B------:R-:W-:-:S04]  /*0730*/  IMAD.WIDE.U32 R12, P0, R3, R17, R10 ;  /* 0x00000011030c7225 */ /* 0x000fc8000780000a */
[----:B------:R-:W-:-:S04]  /*0740*/  IMAD.WIDE.U32 R10, R3, R16, RZ ;  /* 0x00000010030a7225 */ /* 0x000fc800078e00ff */
[----:B------:R-:W-:Y:S01]  /*0750*/  IMAD.X R15, RZ, RZ, RZ, P0 ;  /* 0x000000ffff0f7224 */ /* 0x000fe200000e06ff */
[----:B------:R-:W-:Y:S01]  /*0760*/  IADD3 RZ, P0, R11, R12, RZ ;  /* 0x0000000c0bff7210 */ /* 0x000fe20007f1e0ff */
[----:B------:R-:W-:-:S04]  /*0770*/  IMAD.MOV.U32 R14, RZ, RZ, R13 ;  /* 0x000000ffff0e7224 */ /* 0x000fc800078e000d */
[----:B------:R-:W-:-:S08]  /*0780*/  IMAD.WIDE.U32.X R10, R9, R17, R14, P0 ;  /* 0x00000011090a7225 */ /* 0x000fd000000e040e */
.L_x_5:
[-CC-:B------:R-:W-:Y:S01]  /*0790*/  SHF.R.U64 R69, R10, R18.reuse, R11.reuse ;  /* 0x000000120a457219 */ /* 0x180fe2000000120b */
[----:B------:R-:W0:Y:S01]  /*07a0*/  LDC.64 R22, c[0x0][0x640] ;  /* 0x00019000ff167b82 */ /* 0x000e220000000a00 */
[----:B------:R-:W-:Y:S01]  /*07b0*/  SHF.R.U32.HI R7, RZ, R18, R11 ;  /* 0x00000012ff077219 */ /* 0x000fe2000001160b */
[----:B------:R-:W-:Y:S01]  /*07c0*/  ULDC UR4, c[0x0][0x150] ;  /* 0x0000540000047ab9 */ /* 0x000fe20000000800 */
[----:B------:R-:W-:Y:S01]  /*07d0*/  IADD3 R9, P0, RZ, -R69, RZ ;  /* 0x80000045ff097210 */ /* 0x000fe20007f1e0ff */
[----:B------:R-:W-:Y:S01]  /*07e0*/  IMAD.MOV.U32 R10, RZ, RZ, R0 ;  /* 0x000000ffff0a7224 */ /* 0x000fe200078e0000 */
[----:B------:R-:W-:Y:S01]  /*07f0*/  I2FP.F32.U32 R3, R6 ;  /* 0x0000000600037245 */ /* 0x000fe20000201000 */
[----:B------:R-:W-:Y:S02]  /*0800*/  IMAD.MOV.U32 R11, RZ, RZ, R5 ;  /* 0x000000ffff0b7224 */ /* 0x000fe400078e0005 */
[----:B------:R-:W1:Y:S01]  /*0810*/  LDC R14, c[0x0][0x618] ;  /* 0x00018600ff0e7b82 */ /* 0x000e620000000800 */
[----:B------:R-:W-:-:S02]  /*0820*/  IMAD.X R13, RZ, RZ, ~R7, P0 ;  /* 0x000000ffff0d7224 */ /* 0x000fc400000e0e07 */
[----:B------:R-:W-:Y:S01]  /*0830*/  FMUL R3, R3, UR4 ;  /* 0x0000000403037c20 */ /* 0x000fe20008400000 */
[----:B------:R-:W-:Y:S01]  /*0840*/  IMAD.WIDE.U32 R10, R9, R20, R10 ;  /* 0x00000014090a7225 */ /* 0x000fe200078e000a */
[----:B------:R-:W-:-:S03]  /*0850*/  ULDC UR4, c[0x0][0x154] ;  /* 0x0000550000047ab9 */ /* 0x000fc60000000800 */
[----:B------:R-:W-:Y:S01]  /*0860*/  IMAD R12, R13, R20, RZ ;  /* 0x000000140d0c7224 */ /* 0x000fe200078e02ff */
[----:B------:R-:W2:Y:S01]  /*0870*/  LDC R7, c[0x0][0x144] ;  /* 0x00005100ff077b82 */ /* 0x000ea20000000800 */
[----:B------:R-:W3:Y:S01]  /*0880*/  F2I.U32.TRUNC.NTZ R3, R3 ;  /* 0x0000000300037305 */ /* 0x000ee2000020f000 */
[----:B------:R-:W-:Y:S02]  /*0890*/  IMAD.MOV.U32 R13, RZ, RZ, -0x1 ;  /* 0xffffffffff0d7424 */ /* 0x000fe400078e00ff */
[----:B------:R-:W-:-:S04]  /*08a0*/  IMAD R9, R9, R21, R12 ;  /* 0x0000001509097224 */ /* 0x000fc800078e020c */
[----:B------:R-:W4:Y:S01]  /*08b0*/  LDC R18, c[0x0][0x608] ;  /* 0x00018200ff127b82 */ /* 0x000f220000000800 */
[----:B------:R-:W-:Y:S01]  /*08c0*/  IMAD.IADD R11, R11, 0x1, R9 ;  /* 0x000000010b0b7824 */ /* 0x000fe200078e0209 */
[----:B0-----:R-:W-:Y:S02]  /*08d0*/  ISETP.NE.U32.AND P0, PT, R22, RZ, PT ;  /* 0x000000ff1600720c */ /* 0x001fe40003f05070 */
[----:B------:R-:W-:Y:S02]  /*08e0*/  I2FP.F32.U32 R9, R8 ;  /* 0x0000000800097245 */ /* 0x000fe40000201000 */
[----:B------:R-:W-:Y:S02]  /*08f0*/  ISETP.NE.AND.EX P0, PT, R23, RZ, PT, P0 ;  /* 0x000000ff1700720c */ /* 0x000fe40003f05300 */
[----:B------:R-:W0:Y:S01]  /*0900*/  LDC R12, c[0x0][0x658] ;  /* 0x00019600ff0c7b82 */ /* 0x000e220000000800 */
[-C--:B-1----:R-:W-:Y:S01]  /*0910*/  SHF.R.U64 R16, R10, R14.reuse, R11 ;  /* 0x0000000e0a107219 */ /* 0x082fe2000000120b */
[----:B---3--:R-:W-:Y:S01]  /*0920*/  IMAD.MOV R10, RZ, RZ, -R3 ;  /* 0x000000ffff0a7224 */ /* 0x008fe200078e0a03 */
[----:B------:R-:W-:-:S05]  /*0930*/  SHF.R.U32.HI R11, RZ, R14, R11 ;  /* 0x0000000eff0b7219 */ /* 0x000fca000001160b */
[----:B------:R-:W1:Y:S01]  /*0940*/  LDC R17, c[0x0][0x148] ;  /* 0x00005200ff117b82 */ /* 0x000e620000000800 */
[----:B--2---:R-:W-:Y:S02]  /*0950*/  IMAD R3, R7, R10, R6 ;  /* 0x0000000a07037224 */ /* 0x004fe400078e0206 */
[----:B------:R-:W-:-:S04]  /*0960*/  FMUL R7, R9, UR4 ;  /* 0x0000000409077c20 */ /* 0x000fc80008400000 */
[----:B------:R2:W3:Y:S01]  /*0970*/  F2I.U32.TRUNC.NTZ R15, R7 ;  /* 0x00000007000f7305 */ /* 0x0004e2000020f000 */
[----:B------:R-:W1:Y:S01]  /*0980*/  LDC R21, c[0x0][0x600] ;  /* 0x00018000ff157b82 */ /* 0x000e620000000800 */
[-CC-:B----4-:R-:W-:Y:S02]  /*0990*/  SHF.R.U64 R27, R16, R18.reuse, R11.reuse ;  /* 0x00000012101b7219 */ /* 0x190fe4000000120b */
[----:B------:R-:W-:Y:S01]  /*09a0*/  SHF.R.U32.HI R9, RZ, R18, R11 ;  /* 0x00000012ff097219 */ /* 0x000fe2000001160b */
[----:B------:R-:W-:-:S04]  /*09b0*/  IMAD.MOV.U32 R11, RZ, RZ, 0x1 ;  /* 0x00000001ff0b7424 */ /* 0x000fc800078e00ff */
[----:B------:R-:W4:Y:S01]  /*09c0*/  LDC R20, c[0x0][0x648] ;  /* 0x00019200ff147b82 */ /* 0x000f220000000800 */
[-C--:B0-----:R-:W-:Y:S02]  /*09d0*/  SHF.L.U32 R6, R13, R12.reuse, RZ ;  /* 0x0000000c0d067219 */ /* 0x081fe400000006ff */
[-CC-:B------:R-:W-:Y:S02]  /*09e0*/  SHF.R.U64 R18, R27, R12.reuse, R9.reuse ;  /* 0x0000000c1b127219 */ /* 0x180fe40000001209 */
[----:B------:R-:W-:Y:S02]  /*09f0*/  SHF.R.U32.HI R19, RZ, R12, R9 ;  /* 0x0000000cff137219 */ /* 0x000fe40000011609 */
[----:B------:R-:W-:Y:S01]  /*0a00*/  LOP3.LUT R14, RZ, R6, RZ, 0x33, !PT ;  /* 0x00000006ff0e7212 */ /* 0x000fe200078e33ff */
[----:B------:R-:W0:Y:S01]  /*0a10*/  LDC R25, c[0x0][0x638] ;  /* 0x00018e00ff197b82 */ /* 0x000e220000000800 */
[----:B------:R-:W-:Y:S01]  /*0a20*/  SHF.L.U32 R9, R11, R12, RZ ;  /* 0x0000000c0b097219 */ /* 0x000fe200000006ff */
[----:B------:R-:W-:-:S02]  /*0a30*/  IMAD.MOV.U32 R6, RZ, RZ, R18 ;  /* 0x000000ffff067224 */ /* 0x000fc400078e0012 */
[----:B--2---:R-:W-:-:S04]  /*0a40*/  IMAD.MOV.U32 R7, RZ, RZ, R19 ;  /* 0x000000ffff077224 */ /* 0x004fc800078e0013 */
[----:B------:R-:W2:Y:S01]  /*0a50*/  LDC R24, c[0x0][0x610] ;  /* 0x00018400ff187b82 */ /* 0x000ea20000000800 */
[----:B---3--:R-:W-:Y:S05]  /*0a60*/  @!P0 BRA `(.L_x_6) ;  /* 0x0000000000288947 */ /* 0x008fea0003800000 */
[----:B------:R-:W3:Y:S02]  /*0a70*/  LDC R13, c[0x0][0x64c] ;  /* 0x00019300ff0d7b82 */ /* 0x000ee40000000800 */
[----:B---3--:R-:W-:-:S05]  /*0a80*/  IADD3 R13, P0, R18, R13, RZ ;  /* 0x0000000d120d7210 */ /* 0x008fca0007f1e0ff */
        /* <DEDUP_REMOVED lines=8> */
.L_x_6:
[----:B----4-:R-:W-:Y:S01]  /*0b10*/  SHF.R.U64 R6, R6, R20, R7 ;  /* 0x0000001406067219 */ /* 0x010fe20000001207 */
[----:B-1----:R-:W-:Y:S01]  /*0b20*/  VIADD R7, R21, 0xffffffff ;  /* 0xffffffff15077836 */ /* 0x002fe20000000000 */
[----:B------:R-:W-:Y:S01]  /*0b30*/  LOP3.LUT R14, R27, R14, RZ, 0xc0, !PT ;  /* 0x0000000e1b0e7212 */ /* 0x000fe200078ec0ff */
[----:B------:R-:W-:Y:S02]  /*0b40*/  IMAD.MOV R15, RZ, RZ, -R15 ;  /* 0x000000ffff0f7224 */ /* 0x000fe400078e0a0f */
[----:B------:R-:W-:Y:S01]  /*0b50*/  IMAD.MOV R10, RZ, RZ, -R6 ;  /* 0x000000ffff0a7224 */ /* 0x000fe200078e0a06 */
[----:B------:R-:W-:Y:S01]  /*0b60*/  LOP3.LUT R7, R16, R7, RZ, 0xc0, !PT ;  /* 0x0000000710077212 */ /* 0x000fe200078ec0ff */
[----:B------:R-:W-:Y:S02]  /*0b70*/  IMAD R14, R9, R6, R14 ;  /* 0x00000006090e7224 */ /* 0x000fe400078e020e */
[----:B------:R-:W-:Y:S02]  /*0b80*/  @P4 IMAD R3, R17, R15, R8 ;  /* 0x0000000f11034224 */ /* 0x000fe400078e0208 */
[----:B0-----:R-:W-:-:S02]  /*0b90*/  IMAD R6, R10, R25, R18 ;  /* 0x000000190a067224 */ /* 0x001fc400078e0212 */
[----:B--2---:R-:W-:Y:S02]  /*0ba0*/  IMAD R3, R14, R24, R3 ;  /* 0x000000180e037224 */ /* 0x004fe400078e0203 */
[----:B------:R-:W-:Y:S02]  /*0bb0*/  IMAD R6, R6, R21, R7 ;  /* 0x0000001506067224 */ /* 0x000fe400078e0207 */
[----:B------:R-:W-:-:S03]  /*0bc0*/  IMAD.MOV.U32 R9, RZ, RZ, 0x1 ;  /* 0x00000001ff097424 */ /* 0x000fc600078e00ff */
[----:B------:R-:W-:Y:S02]  /*0bd0*/  SEL R13, R6, R3, !P4 ;  /* 0x00000003060d7207 */ /* 0x000fe40006000000 */
[----:B------:R-:W-:-:S07]  /*0be0*/  SEL R12, R3, R6, !P4 ;  /* 0x00000006030c7207 */ /* 0x000fce0006000000 */
.L_x_4:
[----:B------:R-:W-:-:S08]  /*0bf0*/  NOP ;  /* 0x0000000000007918 */ /* 0x000fd00000000000 */
[----:B------:R-:W0:Y:S02]  /*0c00*/  USETMAXREG.TRY_ALLOC.CTAPOOL UP0, 0xe8 ;  /* 0x000000e8000079c8 */ /* 0x000e240008000600 */
[----:B0-----:R-:W-:-:S13]  /*0c10*/  PLOP3.LUT P0, PT, PT, PT, UP0, 0x80, 0x0 ;  /* 0x000000000000781c */ /* 0x001fda0003f0f008 */
[----:B------:R-:W-:Y:S05]  /*0c20*/  @!P0 BRA `(.L_x_4) ;  /* 0xfffffffc00f08947 */ /* 0x000fea000383ffff */
[----:B------:R-:W-:Y:S01]  /*0c30*/  ULDC.64 UR4, c[0x0][0x598] ;  /* 0x0001660000047ab9 */ /* 0x000fe20000000a00 */
[----:B------:R-:W-:Y:S01]  /*0c40*/  ULDC.64 UR18, c[0x0][0x208] ;  /* 0x0000820000127ab9 */ /* 0x000fe20000000a00 */
[----:B------:R-:W-:-:S04]  /*0c50*/  ISETP.NE.U32.AND P0, PT, RZ, UR4, PT ;  /* 0x00000004ff007c0c */ /* 0x000fc8000bf05070 */
[----:B------:R-:W-:-:S13]  /*0c60*/  ISETP.NE.AND.EX P0, PT, RZ, UR5, PT, P0 ;  /* 0x00000005ff007c0c */ /* 0x000fda000bf05300 */
[----:B------:R-:W-:Y:S05]  /*0c70*/  @!P0 BRA `(.L_x_7) ;  /* 0x00000000001c8947 */ /* 0x000fea0003800000 */
[----:B------:R-:W0:Y:S02]  /*0c80*/  LDC.64 R6, c[0x0][0x598] ;  /* 0x00016600ff067b82 */ /* 0x000e240000000a00 */
[----:B0-----:R-:W2:Y:S02]  /*0c90*/  LDG.E.64 R6, desc[UR18][R6.64] ;  /* 0x0000001206067981 */ /* 0x001ea4000c1e1b00 */
[----:B--2---:R-:W-:-:S04]  /*0ca0*/  ISETP.NE.U32.AND P0, PT, R6, RZ, PT ;  /* 0x000000ff0600720c */ /* 0x004fc80003f05070 */
[----:B------:R-:W-:-:S13]  /*0cb0*/  ISETP.NE.AND.EX P0, PT, R7, RZ, PT, P0 ;  /* 0x000000ff0700720c */ /* 0x000fda0003f05300 */
[----:B------:R-:W-:Y:S05]  /*0cc0*/  @!P0 BRA `(.L_x_7) ;  /* 0x0000000000088947 */ /* 0x000fea0003800000 */
[----:B------:R0:W5:Y:S01]  /*0cd0*/  LD.E R3, desc[UR18][R6.64] ;  /* 0x0000001206037980 */ /* 0x000162000c101900 */
[----:B------:R-:W-:Y:S05]  /*0ce0*/  BRA `(.L_x_8) ;  /* 0x0000000000207947 */ /* 0x000fea0003800000 */
.L_x_7:
[----:B------:R-:W-:Y:S02]  /*0cf0*/  ULDC.64 UR4, c[0x0][0x588] ;  /* 0x0001620000047ab9 */ /* 0x000fe40000000a00 */
[----:B------:R-:W-:-:S04]  /*0d00*/  ISETP.NE.U32.AND P0, PT, RZ, UR4, PT ;  /* 0x00000004ff007c0c */ /* 0x000fc8000bf05070 */
[----:B------:R-:W-:-:S13]  /*0d10*/  ISETP.NE.AND.EX P0, PT, RZ, UR5, PT, P0 ;  /* 0x00000005ff007c0c */ /* 0x000fda000bf05300 */
[----:B------:R-:W-:Y:S05]  /*0d20*/  @!P0 BRA `(.L_x_9) ;  /* 0x00000000000c8947 */ /* 0x000fea0003800000 */
[----:B------:R-:W0:Y:S02]  /*0d30*/  LDC.64 R6, c[0x0][0x588] ;  /* 0x00016200ff067b82 */ /* 0x000e240000000a00 */
[----:B0-----:R1:W5:Y:S01]  /*0d40*/  LDG.E R3, desc[UR18][R6.64] ;  /* 0x0000001206037981 */ /* 0x001362000c1e1900 */
[----:B------:R-:W-:Y:S05]  /*0d50*/  BRA `(.L_x_8) ;  /* 0x0000000000047947 */ /* 0x000fea0003800000 */
.L_x_9:
[----:B------:R-:W2:Y:S02]  /*0d60*/  LDC R3, c[0x0][0x580] ;  /* 0x00016000ff037b82 */ /* 0x000ea40000000800 */
.L_x_8:
[----:B------:R-:W-:Y:S02]  /*0d70*/  ULDC.64 UR4, c[0x0][0x5a0] ;  /* 0x0001680000047ab9 */ /* 0x000fe40000000a00 */
[----:B------:R-:W-:-:S04]  /*0d80*/  ISETP.NE.U32.AND P0, PT, RZ, UR4, PT ;  /* 0x00000004ff007c0c */ /* 0x000fc8000bf05070 */
[----:B------:R-:W-:-:S13]  /*0d90*/  ISETP.NE.AND.EX P0, PT, RZ, UR5, PT, P0 ;  /* 0x00000005ff007c0c */ /* 0x000fda000bf05300 */
[----:B------:R-:W-:Y:S05]  /*0da0*/  @!P0 BRA `(.L_x_10) ;  /* 0x00000000001c8947 */ /* 0x000fea0003800000 */
[----:B01----:R-:W0:Y:S02]  /*0db0*/  LDC.64 R6, c[0x0][0x5a0] ;  /* 0x00016800ff067b82 */ /* 0x003e240000000a00 */
[----:B0-----:R-:W3:Y:S02]  /*0dc0*/  LDG.E.64 R6, desc[UR18][R6.64] ;  /* 0x0000001206067981 */ /* 0x001ee4000c1e1b00 */
[----:B---3--:R-:W-:-:S04]  /*0dd0*/  ISETP.NE.U32.AND P0, PT, R6, RZ, PT ;  /* 0x000000ff0600720c */ /* 0x008fc80003f05070 */
[----:B------:R-:W-:-:S13]  /*0de0*/  ISETP.NE.AND.EX P0, PT, R7, RZ, PT, P0 ;  /* 0x000000ff0700720c */ /* 0x000fda0003f05300 */
[----:B------:R-:W-:Y:S05]  /*0df0*/  @!P0 BRA `(.L_x_10) ;  /* 0x0000000000088947 */ /* 0x000fea0003800000 */
[----:B------:R0:W5:Y:S01]  /*0e00*/  LD.E R10, desc[UR18][R6.64] ;  /* 0x00000012060a7980 */ /* 0x000162000c101900 */
[----:B------:R-:W-:Y:S05]  /*0e10*/  BRA `(.L_x_11) ;  /* 0x0000000000207947 */ /* 0x000fea0003800000 */
.L_x_10:
[----:B------:R-:W-:Y:S02]  /*0e20*/  ULDC.64 UR4, c[0x0][0x590] ;  /* 0x0001640000047ab9 */ /* 0x000fe40000000a00 */
[----:B------:R-:W-:-:S04]  /*0e30*/  ISETP.NE.U32.AND P0, PT, RZ, UR4, PT ;  /* 0x00000004ff007c0c */ /* 0x000fc8000bf05070 */
[----:B------:R-:W-:-:S13]  /*0e40*/  ISETP.NE.AND.EX P0, PT, RZ, UR5, PT, P0 ;  /* 0x00000005ff007c0c */ /* 0x000fda000bf05300 */
[----:B------:R-:W-:Y:S05]  /*0e50*/  @!P0 BRA `(.L_x_12) ;  /* 0x00000000000c8947 */ /* 0x000fea0003800000 */
[----:B------:R-:W3:Y:S02]  /*0e60*/  LDC.64 R10, c[0x0][0x590] ;  /* 0x00016400ff0a7b82 */ /* 0x000ee40000000a00 */
[----:B---3--:R3:W5:Y:S01]  /*0e70*/  LDG.E R10, desc[UR18][R10.64] ;  /* 0x000000120a0a7981 */ /* 0x008762000c1e1900 */
[----:B------:R-:W-:Y:S05]  /*0e80*/  BRA `(.L_x_11) ;  /* 0x0000000000047947 */ /* 0x000fea0003800000 */
.L_x_12:
[----:B------:R-:W4:Y:S02]  /*0e90*/  LDC R10, c[0x0][0x584] ;  /* 0x00016100ff0a7b82 */ /* 0x000f240000000800 */
.L_x_11:
[----:B------:R-:W-:-:S13]  /*0ea0*/  LOP3.LUT P0, RZ, R9, 0xff, RZ, 0xc0, !PT ;  /* 0x000000ff09ff7812 */ /* 0x000fda000780c0ff */
[----:B------:R-:W-:Y:S05]  /*0eb0*/  @!P0 EXIT ;  /* 0x000000000000894d */ /* 0x000fea0003800000 */
[----:B------:R-:W-:Y:S01]  /*0ec0*/  ULDC UR4, c[0x0][0x28c] ;  /* 0x0000a30000047ab9 */ /* 0x000fe20000000800 */
[----:B------:R-:W-:Y:S01]  /*0ed0*/  LOP3.LUT R80, R4, 0x1, RZ, 0xfc, !PT ;  /* 0x0000000104507812 */ /* 0x000fe200078efcff */
[----:B------:R-:W-:-:S04]  /*0ee0*/  UIADD3 UR4, UR4, 0x1f, URZ ;  /* 0x0000001f04047890 */ /* 0x000fc8000fffe03f */
[----:B------:R-:W-:-:S04]  /*0ef0*/  USHF.R.S32.HI UR5, URZ, 0x1f, UR4 ;  /* 0x0000001f3f057899 */ /* 0x000fc80008011404 */
[----:B------:R-:W-:-:S03]  /*0f00*/  ULEA.HI UR5, UR5, UR4, URZ, 0x5 ;  /* 0x0000000405057291 */ /* 0x000fc6000f8f283f */
[----:B------:R-:W-:Y:S01]  /*0f10*/  UMOV UR4, URZ ;  /* 0x0000003f00047c82 */ /* 0x000fe20008000000 */
[----:B------:R-:W-:-:S03]  /*0f20*/  USHF.R.S32.HI UR9, URZ, 0x5, UR5 ;  /* 0x000000053f097899 */ /* 0x000fc60008011405 */
[----:B------:R-:W-:-:S09]  /*0f30*/  UMOV UR5, URZ ;  /* 0x0000003f00057c82 */ /* 0x000fd20008000000 */
.L_x_101:
[----:B01----:R-:W-:Y:S01]  /*0f40*/  LOP3.LUT R6, R2, 0x80, RZ, 0xc0, !PT ;  /* 0x0000008002067812 */ /* 0x003fe200078ec0ff */
[----:B------:R-:W0:Y:S01]  /*0f50*/  S2UR UR13, SR_CgaCtaId ;  /* 0x00000000000d79c3 */ /* 0x000e220000008800 */
[----:B------:R-:W-:Y:S01]  /*0f60*/  UMOV UR12, 0x400 ;  /* 0x00000400000c7882 */ /* 0x000fe20000000000 */
[----:B------:R-:W-:Y:S01]  /*0f70*/  UMOV UR6, URZ ;  /* 0x0000003f00067c82 */ /* 0x000fe20008000000 */
[----:B------:R-:W-:Y:S01]  /*0f80*/  SHF.R.U32.HI R6, RZ, 0x7, R6 ;  /* 0x00000007ff067819 */ /* 0x000fe20000011606 */
[----:B------:R-:W-:Y:S01]  /*0f90*/  UMOV UR7, URZ ;  /* 0x0000003f00077c82 */ /* 0x000fe20008000000 */
[----:B------:R-:W-:Y:S01]  /*0fa0*/  UMOV UR16, UR5 ;  /* 0x0000000500107c82 */ /* 0x000fe20008000000 */
[----:B------:R-:W-:Y:S01]  /*0fb0*/  CS2R R14, SRZ ;  /* 0x00000000000e7805 */ /* 0x000fe2000001ff00 */
[----:B---3--:R-:W-:Y:S01]  /*0fc0*/  IMAD.MOV.U32 R11, RZ, RZ, RZ ;  /* 0x000000ffff0b7224 */ /* 0x008fe200078e00ff */
[----:B------:R-:W1:Y:S01]  /*0fd0*/  LDC R7, c[0x0][0x28c] ;  /* 0x0000a300ff077b82 */ /* 0x000e620000000800 */
[----:B------:R-:W3:Y:S01]  /*0fe0*/  SHFL.IDX PT, R6, R6, RZ, 0x1f ;  /* 0x00001fff06067589 */ /* 0x000ee200000e0000 */
[----:B------:R-:W-:-:S02]  /*0ff0*/  CS2R R18, SRZ ;  /* 0x0000000000127805 */ /* 0x000fc4000001ff00 */
[----:B------:R-:W-:Y:S02]  /*1000*/  CS2R R20, SRZ ;  /* 0x0000000000147805 */ /* 0x000fe4000001ff00 */
[----:B------:R-:W-:Y:S02]  /*1010*/  CS2R R22, SRZ ;  /* 0x0000000000167805 */ /* 0x000fe4000001ff00 */
[----:B------:R-:W-:Y:S02]  /*1020*/  CS2R R56, SRZ ;  /* 0x0000000000387805 */ /* 0x000fe4000001ff00 */
[----:B------:R-:W-:Y:S02]  /*1030*/  CS2R R58, SRZ ;  /* 0x00000000003a7805 */ /* 0x000fe4000001ff00 */
[----:B------:R-:W-:Y:S02]  /*1040*/  CS2R R60, SRZ ;  /* 0x00000000003c7805 */ /* 0x000fe4000001ff00 */
[----:B------:R-:W-:-:S02]  /*1050*/  CS2R R62, SRZ ;  /* 0x00000000003e7805 */ /* 0x000fc4000001ff00 */
[----:B------:R-:W-:Y:S02]  /*1060*/  CS2R R64, SRZ ;  /* 0x0000000000407805 */ /* 0x000fe4000001ff00 */
[----:B------:R-:W-:Y:S01]  /*1070*/  CS2R R66, SRZ ;  /* 0x0000000000427805 */ /* 0x000fe2000001ff00 */
[----:B------:R-:W-:Y:S01]  /*1080*/  IMAD.MOV.U32 R68, RZ, RZ, RZ ;  /* 0x000000ffff447224 */ /* 0x000fe200078e00ff */
[----:B------:R-:W-:Y:S02]  /*1090*/  CS2R R70, SRZ ;  /* 0x0000000000467805 */ /* 0x000fe4000001ff00 */
[----:B------:R-:W-:Y:S02]  /*10a0*/  CS2R R72, SRZ ;  /* 0x0000000000487805 */ /* 0x000fe4000001ff00 */
[----:B------:R-:W-:Y:S02]  /*10b0*/  CS2R R74, SRZ ;  /* 0x00000000004a7805 */ /* 0x000fe4000001ff00 */
[----:B------:R-:W-:-:S02]  /*10c0*/  CS2R R76, SRZ ;  /* 0x00000000004c7805 */ /* 0x000fc4000001ff00 */
[----:B------:R-:W-:Y:S01]  /*10d0*/  CS2R R78, SRZ ;  /* 0x00000000004e7805 */ /* 0x000fe2000001ff00 */
[----:B------:R-:W-:Y:S01]  /*10e0*/  IMAD.U32 R9, RZ, RZ, UR4 ;  /* 0x00000004ff097e24 */ /* 0x000fe2000f8e00ff */
[----:B------:R-:W-:Y:S02]  /*10f0*/  CS2R R24, SRZ ;  /* 0x0000000000187805 */ /* 0x000fe4000001ff00 */
[----:B------:R-:W-:Y:S02]  /*1100*/  CS2R R26, SRZ ;  /* 0x00000000001a7805 */ /* 0x000fe4000001ff00 */
[----:B------:R-:W-:Y:S02]  /*1110*/  CS2R R28, SRZ ;  /* 0x00000000001c7805 */ /* 0x000fe4000001ff00 */
[----:B------:R-:W-:Y:S02]  /*1120*/  CS2R R30, SRZ ;  /* 0x00000000001e7805 */ /* 0x000fe4000001ff00 */
[----:B------:R-:W-:-:S02]  /*1130*/  CS2R R32, SRZ ;  /* 0x0000000000207805 */ /* 0x000fc4000001ff00 */
[----:B------:R-:W-:Y:S02]  /*1140*/  CS2R R34, SRZ ;  /* 0x0000000000227805 */ /* 0x000fe4000001ff00 */
[----:B-1----:R-:W-:Y:S02]  /*1150*/  ISETP.GE.AND P0, PT, R7, 0x1, PT ;  /* 0x000000010700780c */ /* 0x002fe40003f06270 */
[----:B------:R-:W-:Y:S02]  /*1160*/  CS2R R36, SRZ ;  /* 0x0000000000247805 */ /* 0x000fe4000001ff00 */
[----:B---3--:R-:W-:Y:S02]  /*1170*/  R2UR UR8, R6 ;  /* 0x00000000060872ca */ /* 0x008fe400000e0000 */
[----:B------:R-:W-:Y:S02]  /*1180*/  CS2R R38, SRZ ;  /* 0x0000000000267805 */ /* 0x000fe4000001ff00 */
[----:B------:R-:W-:-:S02]  /*1190*/  CS2R R40, SRZ ;  /* 0x0000000000287805 */ /* 0x000fc4000001ff00 */
[----:B------:R-:W-:Y:S02]  /*11a0*/  CS2R R42, SRZ ;  /* 0x00000000002a7805 */ /* 0x000fe4000001ff00 */
[----:B------:R-:W-:Y:S02]  /*11b0*/  CS2R R44, SRZ ;  /* 0x00000000002c7805 */ /* 0x000fe4000001ff00 */
[----:B------:R-:W-:Y:S02]  /*11c0*/  CS2R R46, SRZ ;  /* 0x00000000002e7805 */ /* 0x000fe4000001ff00 */
[----:B------:R-:W-:Y:S02]  /*11d0*/  CS2R R48, SRZ ;  /* 0x0000000000307805 */ /* 0x000fe4000001ff00 */
[----:B------:R-:W-:Y:S02]  /*11e0*/  CS2R R50, SRZ ;  /* 0x0000000000327805 */ /* 0x000fe4000001ff00 */
[----:B------:R-:W-:-:S02]  /*11f0*/  CS2R R52, SRZ ;  /* 0x0000000000347805 */ /* 0x000fc4000001ff00 */
[----:B------:R-:W-:Y:S01]  /*1200*/  CS2R R54, SRZ ;  /* 0x0000000000367805 */ /* 0x000fe2000001ff00 */
[----:B------:R-:W-:-:S04]  /*1210*/  ULEA.HI UR10, UR8, UR8, URZ, 0x1 ;  /* 0x00000008080a7291 */ /* 0x000fc8000f8f083f */
[----:B------:R-:W-:Y:S02]  /*1220*/  ULOP3.LUT UR11, UR10, 0x1ffffe, URZ, 0xc0, !UPT ;  /* 0x001ffffe0a0b7892 */ /* 0x000fe4000f8ec03f */
[----:B0-----:R-:W-:Y:S02]  /*1230*/  ULEA UR10, UR13, UR12, 0x18 ;  /* 0x0000000c0d0a7291 */ /* 0x001fe4000f8ec03f */
[----:B------:R-:W-:-:S03]  /*1240*/  UIADD3 UR11, UR8, -UR11, URZ ;  /* 0x8000000b080b7290 */ /* 0x000fc6000fffe03f */
[----:B------:R-:W-:Y:S01]  /*1250*/  UMOV UR8, URZ ;  /* 0x0000003f00087c82 */ /* 0x000fe20008000000 */
[----:B------:R-:W-:-:S04]  /*1260*/  ULEA UR11, UR11, UR10, 0xb ;  /* 0x0000000a0b0b7291 */ /* 0x000fc8000f8e583f */
[----:B------:R-:W-:-:S04]  /*1270*/  UIADD3 UR11, UR11, 0x100, URZ ;  /* 0x000001000b0b7890 */ /* 0x000fc8000fffe03f */
[----:B------:R-:W-:-:S04]  /*1280*/  USHF.R.U32.HI UR11, URZ, 0x4, UR11 ;  /* 0x000000043f0b7899 */ /* 0x000fc8000801160b */
[----:B------:R-:W-:Y:S01]  /*1290*/  ULOP3.LUT UR11, UR11, 0x3fff, URZ, 0xc0, !UPT ;  /* 0x00003fff0b0b7892 */ /* 0x000fe2000f8ec03f */
[----:B--2-45:R-:W-:Y:S11]  /*12a0*/  @!P0 BRA `(.L_x_13) ;  /* 0x00000004005c8947 */ /* 0x034ff60003800000 */
[----:B------:R-:W-:-:S13]  /*12b0*/  ISETP.NE.AND P1, PT, R80, 0x3, PT ;  /* 0x000000035000780c */ /* 0x000fda0003f25270 */
[----:B------:R-:W-:Y:S05]  /*12c0*/  @!P1 BRA `(.L_x_14) ;  /* 0x0000000000049947 */ /* 0x000fea0003800000 */
[----:B------:R-:W-:Y:S01]  /*12d0*/  BPT.TRAP 0x1 ;  /* 0x000000040000795c */ /* 0x000fe20000300000 */
.L_x_14:
[----:B------:R-:W-:Y:S01]  /*12e0*/  ULEA UR6, UR5, UR10, 0x3 ;  /* 0x0000000a05067291 */ /* 0x000fe2000f8e183f */
[----:B------:R-:W-:-:S05]  /*12f0*/  IMAD.U32 R6, RZ, RZ, UR4 ;  /* 0x00000004ff067e24 */ /* 0x000fca000f8e00ff */
[----:B------:R-:W-:-:S04]  /*1300*/  SHF.L.U32 R6, R6, 0x1f, RZ ;  /* 0x0000001f06067819 */ /* 0x000fc800000006ff */
[----:B------:R0:W1:Y:S01]  /*1310*/  SYNCS.PHASECHK.TRANS64.TRYWAIT P0, [UR6], R6 ;  /* 0x00000006ff0075a7 */ /* 0x0000620008000146 */
[----:B------:R-:W-:Y:S05]  /*1320*/  @!P1 BRA `(.L_x_15) ;  /* 0x0000000000049947 */ /* 0x000fea0003800000 */
[----:B------:R-:W-:Y:S01]  /*1330*/  BPT.TRAP 0x1 ;  /* 0x000000040000795c */ /* 0x000fe20000300000 */
.L_x_15:
[----:B-1----:R-:W-:Y:S05]  /*1340*/  @P0 BRA `(.L_x_16) ;  /* 0x0000000000080947 */ /* 0x002fea0003800000 */
[----:B------:R-:W1:Y:S02]  /*1350*/  SYNCS.PHASECHK.TRANS64.TRYWAIT P0, [UR6], R6 ;  /* 0x00000006ff0075a7 */ /* 0x000e640008000146 */
[----:B-1----:R-:W-:Y:S05]  /*1360*/  @!P0 BRA `(.L_x_17) ;  /* 0x0000005400288947 */ /* 0x002fea0003800000 */
.L_x_16:
[----:B------:R-:W-:Y:S01]  /*1370*/  UIADD3 UR6, UR10, 0x4100, URZ ;  /* 0x000041000a067890 */ /* 0x000fe2000fffe03f */
[----:B------:R-:W-:Y:S01]  /*1380*/  WARPGROUP.ARRIVE ;  /* 0x00000000000079c5 */ /* 0x000fe20000000000 */
[----:B------:R-:W-:Y:S01]  /*1390*/  ULDC UR7, c[0x0][0x50c] ;  /* 0x0001430000077ab9 */ /* 0x000fe20000000800 */
[----:B------:R-:W-:Y:S01]  /*13a0*/  ULOP3.LUT UR12, UR11, 0x10000, URZ, 0xfc, !UPT ;  /* 0x000100000b0c7892 */ /* 0x000fe2000f8efc3f */
[----:B------:R-:W-:Y:S01]  /*13b0*/  CS2R R14, SRZ ;  /* 0x00000000000e7805 */ /* 0x000fe2000001ff00 */
[----:B------:R-:W-:Y:S01]  /*13c0*/  UISETP.NE.AND UP0, UPT, UR7, 0x1, UPT ;  /* 0x000000010700788c */ /* 0x000fe2000bf05270 */
[----:B------:R-:W-:Y:S01]  /*13d0*/  IMAD.MOV.U32 R11, RZ, RZ, RZ ;  /* 0x000000ffff0b7224 */ /* 0x000fe200078e00ff */
[----:B------:R-:W-:Y:S01]  /*13e0*/  USHF.R.U32.HI UR6, URZ, 0x4, UR6 ;  /* 0x000000043f067899 */ /* 0x000fe20008011606 */
[----:B------:R-:W-:Y:S01]  /*13f0*/  CS2R R18, SRZ ;  /* 0x0000000000127805 */ /* 0x000fe2000001ff00 */
[----:B------:R-:W-:Y:S01]  /*1400*/  USEL UR7, URZ, 0x1, UP0 ;  /* 0x000000013f077887 */ /* 0x000fe20008000000 */
[----:B------:R-:W-:Y:S01]  /*1410*/  CS2R R20, SRZ ;  /* 0x0000000000147805 */ /* 0x000fe2000001ff00 */
[----:B------:R-:W-:Y:S01]  /*1420*/  ULOP3.LUT UR6, UR6, 0x3fff, URZ, 0xc0, !UPT ;  /* 0x00003fff06067892 */ /* 0x000fe2000f8ec03f */
[----:B------:R-:W-:Y:S01]  /*1430*/  CS2R R22, SRZ ;  /* 0x0000000000167805 */ /* 0x000fe2000001ff00 */
[----:B------:R-:W-:Y:S01]  /*1440*/  ULEA UR12, UR5, UR12, 0x8 ;  /* 0x0000000c050c7291 */ /* 0x000fe2000f8e403f */
[----:B------:R-:W-:Y:S01]  /*1450*/  CS2R R56, SRZ ;  /* 0x0000000000387805 */ /* 0x000fe2000001ff00 */
[----:B------:R-:W-:Y:S01]  /*1460*/  ULOP3.LUT UR6, UR6, 0x10000, URZ, 0xfc, !UPT ;  /* 0x0001000006067892 */ /* 0x000fe2000f8efc3f */
[----:B------:R-:W-:Y:S01]  /*1470*/  ISETP.NE.AND P0, PT, RZ, UR7, PT ;  /* 0x00000007ff007c0c */ /* 0x000fe2000bf05270 */
[----:B------:R-:W-:Y:S01]  /*1480*/  UMOV UR13, 0xc0000010 ;  /* 0xc0000010000d7882 */ /* 0x000fe20000000000 */
[----:B------:R-:W-:Y:S01]  /*1490*/  UMOV UR15, 0xc0000010 ;  /* 0xc0000010000f7882 */ /* 0x000fe20000000000 */
[----:B------:R-:W-:Y:S01]  /*14a0*/  ULEA UR14, UR5, UR6, 0x7 ;  /* 0x00000006050e7291 */ /* 0x000fe2000f8e383f */
[----:B------:R-:W-:-:S02]  /*14b0*/  CS2R R58, SRZ ;  /* 0x00000000003a7805 */ /* 0x000fc4000001ff00 */
[----:B------:R-:W-:Y:S01]  /*14c0*/  CS2R R60, SRZ ;  /* 0x00000000003c7805 */ /* 0x000fe2000001ff00 */
[----:B------:R-:W-:Y:S01]  /*14d0*/  UMOV UR6, 0x1 ;  /* 0x0000000100067882 */ /* 0x000fe20000000000 */
[----:B------:R-:W-:Y:S02]  /*14e0*/  CS2R R62, SRZ ;  /* 0x00000000003e7805 */ /* 0x000fe4000001ff00 */
[----:B------:R-:W-:Y:S02]  /*14f0*/  CS2R R64, SRZ ;  /* 0x0000000000407805 */ /* 0x000fe4000001ff00 */
[----:B------:R-:W-:Y:S01]  /*1500*/  CS2R R66, SRZ ;  /* 0x0000000000427805 */ /* 0x000fe2000001ff00 */
[----:B------:R-:W-:Y:S01]  /*1510*/  IMAD.MOV.U32 R68, RZ, RZ, RZ ;  /* 0x000000ffff447224 */ /* 0x000fe200078e00ff */
[----:B------:R-:W-:Y:S01]  /*1520*/  CS2R R70, SRZ ;  /* 0x0000000000467805 */ /* 0x000fe2000001ff00 */
[----:B------:R-:W-:Y:S01]  /*1530*/  QGMMA.64x64x32.F32.E5M2.E5M2 R24, gdesc[UR12], RZ, !UPT, gsb0 ;  /* 0x00e000000c1879f3 */ /* 0x000fe2000c0038ff */
[----:B------:R-:W-:-:S02]  /*1540*/  CS2R R72, SRZ ;  /* 0x0000000000487805 */ /* 0x000fc4000001ff00 */
[----:B------:R-:W-:Y:S02]  /*1550*/  CS2R R74, SRZ ;  /* 0x00000000004a7805 */ /* 0x000fe4000001ff00 */
[----:B------:R-:W-:Y:S02]  /*1560*/  CS2R R76, SRZ ;  /* 0x00000000004c7805 */ /* 0x000fe4000001ff00 */
[----:B------:R-:W-:Y:S01]  /*1570*/  CS2R R78, SRZ ;  /* 0x00000000004e7805 */ /* 0x000fe2000001ff00 */
[----:B------:R-:W-:Y:S06]  /*1580*/  @!P0 BRA `(.L_x_18) ;  /* 0x0000000000888947 */ /* 0x000fec0003800000 */
[----:B------:R-:W-:Y:S02]  /*1590*/  WARPGROUP.DEPBAR.LE gsb0, 0x0 ;  /* 0x00008000000079c5 */ /* 0x000fe40000010000 */
[----:B------:R-:W-:-:S01]  /*15a0*/  FADD R79, RZ, R24 ;  /* 0x00000018ff4f7221 */ /* 0x000fc20000000000 */
[----:B------:R-:W-:Y:S01]  /*15b0*/  FADD R78, RZ, R25 ;  /* 0x00000019ff4e7221 */ /* 0x000fe20000000000 */
        /* <DEDUP_REMOVED lines=30> */
[----:B------:R-:W-:-:S06]  /*17a0*/  UMOV UR6, URZ ;  /* 0x0000003f00067c82 */ /* 0x000fcc0008000000 */
.L_x_18:
[----:B------:R-:W-:-:S04]  /*17b0*/  UIADD3 UR16, UR5, 0x1, URZ ;  /* 0x0000000105107890 */ /* 0x000fc8000fffe03f */
[----:B------:R-:W-:-:S04]  /*17c0*/  UISETP.NE.AND UP0, UPT, UR16, 0x4, UPT ;  /* 0x000000041000788c */ /* 0x000fc8000bf05270 */
[----:B------:R-:W-:Y:S02]  /*17d0*/  USEL UR8, URZ, 0x1, UP0 ;  /* 0x000000013f087887 */ /* 0x000fe40008000000 */
[----:B------:R-:W-:Y:S02]  /*17e0*/  USEL UR16, UR16, URZ, UP0 ;  /* 0x0000003f10107287 */ /* 0x000fe40008000000 */
[----:B------:R-:W-:-:S06]  /*17f0*/  ULOP3.LUT UR8, UR4, UR8, URZ, 0x3c, !UPT ;  /* 0x0000000804087292 */ /* 0x000fcc000f8e3c3f */
[----:B------:R-:W-:Y:S01]  /*1800*/  IMAD.U32 R9, RZ, RZ, UR8 ;  /* 0x00000008ff097e24 */ /* 0x000fe2000f8e00ff */
[----:B------:R-:W-:-:S06]  /*1810*/  UMOV UR8, 0x1 ;  /* 0x0000000100087882 */ /* 0x000fcc0000000000 */
.L_x_13:
[----:B------:R-:W-:-:S04]  /*1820*/  UISETP.LT.AND UP0, UPT, UR9, 0x1, UPT ;  /* 0x000000010900788c */ /* 0x000fc8000bf01270 */
[----:B------:R-:W-:-:S04]  /*1830*/  USEL UR12, UR9, 0x1, UP0 ;  /* 0x00000001090c7887 */ /* 0x000fc80008000000 */
[----:B------:R-:W-:-:S04]  /*1840*/  UIADD3 UR12, UR9, -UR12, URZ ;  /* 0x8000000c090c7290 */ /* 0x000fc8000fffe03f */
[----:B------:R-:W-:-:S06]  /*1850*/  UISETP.GE.AND UP0, UPT, UR12, 0x1, UPT ;  /* 0x000000010c00788c */ /* 0x000fcc000bf06270 */
[----:B------:R-:W-:-:S13]  /*1860*/  PLOP3.LUT P0, PT, PT, PT, UP0, 0x80, 0x0 ;  /* 0x000000000000781c */ /* 0x000fda0003f0f008 */
[----:B------:R-:W-:Y:S05]  /*1870*/  @!P0 BRA `(.L_x_19) ;  /* 0x0000000400708947 */ /* 0x000fea0003800000 */
[----:B01----:R-:W-:Y:S01]  /*1880*/  IMAD.U32 R6, RZ, RZ, UR12 ;  /* 0x0000000cff067e24 */ /* 0x003fe2000f8e00ff */
[----:B------:R-:W-:Y:S01]  /*1890*/  UMOV UR17, UR5 ;  /* 0x0000000500117c82 */ /* 0x000fe20008000000 */
[----:B------:R-:W-:-:S05]  /*18a0*/  ULDC UR20, c[0x0][0x50c] ;  /* 0x0001430000147ab9 */ /* 0x000fca0000000800 */
.L_x_27:
[----:B------:R-:W-:-:S13]  /*18b0*/  ISETP.NE.AND P1, PT, R80, 0x3, PT ;  /* 0x000000035000780c */ /* 0x000fda0003f25270 */
[----:B01----:R-:W-:Y:S05]  /*18c0*/  @!P1 BRA `(.L_x_20) ;  /* 0x0000000000049947 */ /* 0x003fea0003800000 */
[----:B------:R-:W-:Y:S01]  /*18d0*/  BPT.TRAP 0x1 ;  /* 0x000000040000795c */ /* 0x000fe20000300000 */
.L_x_20:
[----:B------:R-:W0:Y:S01]  /*18e0*/  S2UR UR12, SR_CgaCtaId ;  /* 0x00000000000c79c3 */ /* 0x000e220000008800 */
[----:B------:R-:W-:Y:S01]  /*18f0*/  UMOV UR10, 0x400 ;  /* 0x00000400000a7882 */ /* 0x000fe20000000000 */
[----:B------:R-:W-:Y:S01]  /*1900*/  SHF.L.U32 R7, R9, 0x1f, RZ ;  /* 0x0000001f09077819 */ /* 0x000fe200000006ff */
[----:B0-----:R-:W-:-:S04]  /*1910*/  ULEA UR10, UR12, UR10, 0x18 ;  /* 0x0000000a0c0a7291 */ /* 0x001fc8000f8ec03f */
[----:B------:R-:W-:-:S09]  /*1920*/  ULEA UR12, UR16, UR10, 0x3 ;  /* 0x0000000a100c7291 */ /* 0x000fd2000f8e183f */
[----:B------:R0:W1:Y:S01]  /*1930*/  SYNCS.PHASECHK.TRANS64.TRYWAIT P0, [UR12], R7 ;  /* 0x00000007ff0075a7 */ /* 0x000062000800014c */
[----:B------:R-:W-:Y:S05]  /*1940*/  @!P1 BRA `(.L_x_21) ;  /* 0x0000000000049947 */ /* 0x000fea0003800000 */
[----:B------:R-:W-:Y:S01]  /*1950*/  BPT.TRAP 0x1 ;  /* 0x000000040000795c */ /* 0x000fe20000300000 */
.L_x_21:
[----:B-1----:R-:W-:Y:S05]  /*1960*/  @P0 BRA `(.L_x_22) ;  /* 0x0000000000080947 */ /* 0x002fea0003800000 */
[----:B------:R-:W1:Y:S02]  /*1970*/  SYNCS.PHASECHK.TRANS64.TRYWAIT P0, [UR12], R7 ;  /* 0x00000007ff0075a7 */ /* 0x000e64000800014c */
[----:B-1----:R-:W-:Y:S05]  /*1980*/  @!P0 BRA `(.L_x_23) ;  /* 0x0000004c00b88947 */ /* 0x002fea0003800000 */
.L_x_22:
[----:B------:R-:W-:Y:S01]  /*1990*/  UIADD3 UR12, UR10, 0x4100, URZ ;  /* 0x000041000a0c7890 */ /* 0x000fe2000fffe03f */
[----:B------:R-:W-:Y:S01]  /*19a0*/  WARPGROUP.ARRIVE ;  /* 0x00000000000079c5 */ /* 0x000fe20000000000 */
[----:B------:R-:W-:Y:S02]  /*19b0*/  UISETP.NE.AND UP0, UPT, UR7, URZ, UPT ;  /* 0x0000003f0700728c */ /* 0x000fe4000bf05270 */
[----:B------:R-:W-:Y:S02]  /*19c0*/  USHF.R.U32.HI UR12, URZ, 0x4, UR12 ;  /* 0x000000043f0c7899 */ /* 0x000fe4000801160c */
[----:B------:R-:W-:Y:S02]  /*19d0*/  USEL UR8, UR8, URZ, !UP0 ;  /* 0x0000003f08087287 */ /* 0x000fe4000c000000 */
[----:B------:R-:W-:Y:S02]  /*19e0*/  ULOP3.LUT UR7, UR12, 0x3fff, URZ, 0xc0, !UPT ;  /* 0x00003fff0c077892 */ /* 0x000fe4000f8ec03f */
[----:B------:R-:W-:-:S02]  /*19f0*/  ULOP3.LUT UR12, UR11, 0x10000, URZ, 0xfc, !UPT ;  /* 0x000100000b0c7892 */ /* 0x000fc4000f8efc3f */
[----:B------:R-:W-:Y:S02]  /*1a00*/  ULOP3.LUT UR7, UR7, 0x10000, URZ, 0xfc, !UPT ;  /* 0x0001000007077892 */ /* 0x000fe4000f8efc3f */
[----:B------:R-:W-:Y:S02]  /*1a10*/  UISETP.NE.U32.AND UP0, UPT, UR8, URZ, UPT ;  /* 0x0000003f0800728c */ /* 0x000fe4000bf05070 */
[----:B------:R-:W-:Y:S02]  /*1a20*/  ULEA UR12, UR16, UR12, 0x8 ;  /* 0x0000000c100c7291 */ /* 0x000fe4000f8e403f */
[----:B------:R-:W-:Y:S01]  /*1a30*/  ULEA UR14, UR16, UR7, 0x7 ;  /* 0x00000007100e7291 */ /* 0x000fe2000f8e383f */
[----:B------:R-:W-:Y:S01]  /*1a40*/  UMOV UR13, 0xc0000010 ;  /* 0xc0000010000d7882 */ /* 0x000fe20000000000 */
[----:B------:R-:W-:Y:S01]  /*1a50*/  UMOV UR15, 0xc0000010 ;  /* 0xc0000010000f7882 */ /* 0x000fe20000000000 */
[----:B------:R-:W-:-:S06]  /*1a60*/  UIADD3 UR6, UR6, 0x1, URZ ;  /* 0x0000000106067890 */ /* 0x000fcc000fffe03f */
[----:B------:R-:W-:Y:S01]  /*1a70*/  QGMMA.64x64x32.F32.E5M2.E5M2 R24, gdesc[UR12], R24, UP0, gsb0 ;  /* 0x00e000000c1879f3 */ /* 0x000fe2000b803818 */
[----:B------:R-:W-:-:S04]  /*1a80*/  UISETP.NE.AND UP0, UPT, UR6, UR20, UPT ;  /* 0x000000140600728c */ /* 0x000fc8000bf05270 */
[----:B------:R-:W-:-:S06]  /*1a90*/  USEL UR7, URZ, 0x1, UP0 ;  /* 0x000000013f077887 */ /* 0x000fcc0008000000 */
[----:B------:R-:W-:Y:S01]  /*1aa0*/  ISETP.NE.AND P0, PT, RZ, UR7, PT ;  /* 0x00000007ff007c0c */ /* 0x000fe2000bf05270 */
[----:B------:R-:W-:-:S12]  /*1ab0*/  WARPGROUP.DEPBAR.LE gsb0, 0x1 ;  /* 0x00008000000079c5 */ /* 0x000fd80000010100 */
[----:B------:R-:W-:Y:S05]  /*1ac0*/  @!P0 BRA `(.L_x_24) ;  /* 0x0000000000888947 */ /* 0x000fea0003800000 */
[----:B------:R-:W-:Y:S02]  /*1ad0*/  WARPGROUP.DEPBAR.LE gsb0, 0x0 ;  /* 0x00008000000079c5 */ /* 0x000fe40000010000 */
[----:B------:R-:W-:-:S01]  /*1ae0*/  FADD R79, R24, R79 ;  /* 0x0000004f184f7221 */ /* 0x000fc20000000000 */
[----:B------:R-:W-:Y:S01]  /*1af0*/  FADD R78, R25, R78 ;  /* 0x0000004e194e7221 */ /* 0x000fe20000000000 */
        /* <DEDUP_REMOVED lines=30> */
[----:B------:R-:W-:-:S06]  /*1ce0*/  UMOV UR6, URZ ;  /* 0x0000003f00067c82 */ /* 0x000fcc0008000000 */
.L_x_24:
[----:B------:R-:W-:Y:S05]  /*1cf0*/  @!P1 BRA `(.L_x_25) ;  /* 0x0000000000049947 */ /* 0x000fea0003800000 */
[----:B------:R-:W-:Y:S01]  /*1d00*/  BPT.TRAP 0x1 ;  /* 0x000000040000795c */ /* 0x000fe20000300000 */
.L_x_25:
[----:B------:R-:W-:Y:S01]  /*1d10*/  ULEA UR8, UR17, UR10, 0x3 ;  /* 0x0000000a11087291 */ /* 0x000fe2000f8e183f */
[----:B------:R-:W-:-:S03]  /*1d20*/  ISETP.GT.U32.AND P0, PT, R4, 0x1, PT ;  /* 0x000000010400780c */ /* 0x000fc60003f04070 */
[----:B------:R-:W-:-:S04]  /*1d30*/  UIADD3 UR8, UR8, 0x20, URZ ;  /* 0x0000002008087890 */ /* 0x000fc8000fffe03f */
[----:B------:R-:W-:-:S09]  /*1d40*/  UPRMT UR8, URZ, 0x654, UR8 ;  /* 0x000006543f087896 */ /* 0x000fd20008000008 */
[----:B------:R-:W-:Y:S01]  /*1d50*/  SYNCS.ARRIVE.TRANS64.RED.A1T0 RZ, [UR8], RZ ;  /* 0x000000ffffff79a7 */ /* 0x000fe20008100408 */
[----:B------:R-:W-:Y:S05]  /*1d60*/  @P0 BRA `(.L_x_26) ;  /* 0x0000000000040947 */ /* 0x000fea0003800000 */
[----:B------:R-:W-:Y:S01]  /*1d70*/  BPT.TRAP 0x1 ;  /* 0x000000040000795c */ /* 0x000fe20000300000 */
.L_x_26:
[----:B------:R-:W-:Y:S01]  /*1d80*/  UIADD3 UR16, UR16, 0x1, URZ ;  /* 0x0000000110107890 */ /* 0x000fe2000fffe03f */
[C---:B------:R-:W-:Y:S01]  /*1d90*/  ISETP.GT.AND P0, PT, R6.reuse, 0x1, PT ;  /* 0x000000010600780c */ /* 0x040fe20003f04270 */
[----:B------:R-:W-:Y:S01]  /*1da0*/  UIADD3 UR17, UR17, 0x1, URZ ;  /* 0x0000000111117890 */ /* 0x000fe2000fffe03f */
[----:B------:R-:W-:Y:S01]  /*1db0*/  VIADD R6, R6, 0xffffffff ;  /* 0xffffffff06067836 */ /* 0x000fe20000000000 */
[----:B------:R-:W-:Y:S02]  /*1dc0*/  UISETP.NE.AND UP0, UPT, UR16, 0x4, UPT ;  /* 0x000000041000788c */ /* 0x000fe4000bf05270 */
[----:B------:R-:W-:Y:S02]  /*1dd0*/  UISETP.NE.AND UP1, UPT, UR17, 0x4, UPT ;  /* 0x000000041100788c */ /* 0x000fe4000bf25270 */
[----:B------:R-:W-:Y:S02]  /*1de0*/  USEL UR8, URZ, 0x1, UP0 ;  /* 0x000000013f087887 */ /* 0x000fe40008000000 */
[----:B------:R-:W-:-:S02]  /*1df0*/  USEL UR16, UR16, URZ, UP0 ;  /* 0x0000003f10107287 */ /* 0x000fc40008000000 */
[----:B------:R-:W-:Y:S02]  /*1e00*/  USEL UR17, UR17, URZ, UP1 ;  /* 0x0000003f11117287 */ /* 0x000fe40008800000 */
[----:B------:R-:W-:Y:S01]  /*1e10*/  LOP3.LUT R9, R9, UR8, RZ, 0x3c, !PT ;  /* 0x0000000809097c12 */ /* 0x000fe2000f8e3cff */
[----:B------:R-:W-:Y:S01]  /*1e20*/  UMOV UR8, 0x1 ;  /* 0x0000000100087882 */ /* 0x000fe20000000000 */
[----:B------:R-:W-:Y:S08]  /*1e30*/  @P0 BRA `(.L_x_27) ;  /* 0xfffffff8009c0947 */ /* 0x000ff0000383ffff */
.L_x_19:
[----:B------:R-:W-:Y:S01]  /*1e40*/  UISETP.NE.AND UP0, UPT, UR6, URZ, UPT ;  /* 0x0000003f0600728c */ /* 0x000fe2000bf05270 */
[----:B01----:R-:W0:Y:S03]  /*1e50*/  LDC R6, c[0x0][0x28c] ;  /* 0x0000a300ff067b82 */ /* 0x003e260000000800 */
[----:B------:R-:W-:-:S06]  /*1e60*/  USEL UR6, URZ, 0x1, !UP0 ;  /* 0x000000013f067887 */ /* 0x000fcc000c000000 */
[----:B------:R-:W-:Y:S02]  /*1e70*/  ISETP.NE.AND P0, PT, RZ, UR6, PT ;  /* 0x00000006ff007c0c */ /* 0x000fe4000bf05270 */
[----:B0-----:R-:W-:-:S11]  /*1e80*/  ISETP.GE.AND P1, PT, R6, 0x1, PT ;  /* 0x000000010600780c */ /* 0x001fd60003f26270 */
[----:B------:R-:W-:Y:S05]  /*1e90*/  @!P0 BRA `(.L_x_28) ;  /* 0x0000000000848947 */ /* 0x000fea0003800000 */
[----:B------:R-:W-:Y:S02]  /*1ea0*/  WARPGROUP.DEPBAR.LE gsb0, 0x0 ;  /* 0x00008000000079c5 */ /* 0x000fe40000010000 */
[----:B------:R-:W-:Y:S01]  /*1eb0*/  FADD R79, R24, R79 ;  /* 0x0000004f184f7221 */ /* 0x000fe20000000000 */
        /* <DEDUP_REMOVED lines=30> */
[----:B------:R-:W-:-:S07]  /*20a0*/  FADD R14, R14, R55 ;  /* 0x000000370e0e7221 */ /* 0x000fce0000000000 */
.L_x_28:
[----:B------:R-:W-:Y:S02]  /*20b0*/  WARPGROUP.DEPBAR.LE gsb0, 0x0 ;  /* 0x00008000000079c5 */ /* 0x000fe40000010000 */
[----:B------:R-:W-:Y:S05]  /*20c0*/  @!P1 BRA `(.L_x_29) ;  /* 0x0000000000389947 */ /* 0x000fea0003800000 */
[----:B------:R-:W-:-:S13]  /*20d0*/  ISETP.NE.AND P0, PT, R80, 0x3, PT ;  /* 0x000000035000780c */ /* 0x000fda0003f05270 */
[----:B------:R-:W-:Y:S05]  /*20e0*/  @!P0 BRA `(.L_x_30) ;  /* 0x0000000000048947 */ /* 0x000fea0003800000 */
[----:B------:R-:W-:Y:S01]  /*20f0*/  BPT.TRAP 0x1 ;  /* 0x000000040000795c */ /* 0x000fe20000300000 */
.L_x_30:
[----:B------:R-:W-:Y:S01]  /*2100*/  UISETP.LT.AND UP0, UPT, UR9, 0x1, UPT ;  /* 0x000000010900788c */ /* 0x000fe2000bf01270 */
[----:B------:R-:W-:-:S03]  /*2110*/  ISETP.GT.U32.AND P0, PT, R4, 0x1, PT ;  /* 0x000000010400780c */ /* 0x000fc60003f04070 */
[----:B------:R-:W-:-:S04]  /*2120*/  USEL UR6, UR9, 0x1, UP0 ;  /* 0x0000000109067887 */ /* 0x000fc80008000000 */
[----:B------:R-:W-:-:S04]  /*2130*/  UIADD3 UR6, UR5, UR9, -UR6 ;  /* 0x0000000905067290 */ /* 0x000fc8000fffe806 */
[----:B------:R-:W-:-:S04]  /*2140*/  USHF.L.U32 UR6, UR6, 0x3, URZ ;  /* 0x0000000306067899 */ /* 0x000fc8000800063f */
[----:B------:R-:W-:-:S04]  /*2150*/  ULOP3.LUT UR6, UR6, 0x18, URZ, 0xc0, !UPT ;  /* 0x0000001806067892 */ /* 0x000fc8000f8ec03f */
[----:B------:R-:W-:-:S04]  /*2160*/  UIADD3 UR6, UR10, 0x20, UR6 ;  /* 0x000000200a067890 */ /* 0x000fc8000fffe006 */
[----:B------:R-:W-:-:S09]  /*2170*/  UPRMT UR6, URZ, 0x654, UR6 ;  /* 0x000006543f067896 */ /* 0x000fd20008000006 */
[----:B------:R-:W-:Y:S01]  /*2180*/  SYNCS.ARRIVE.TRANS64.RED.A1T0 RZ, [UR6], RZ ;  /* 0x000000ffffff79a7 */ /* 0x000fe20008100406 */
[----:B------:R-:W-:Y:S05]  /*2190*/  @P0 BRA `(.L_x_29) ;  /* 0x0000000000040947 */ /* 0x000fea0003800000 */
[----:B------:R-:W-:Y:S01]  /*21a0*/  BPT.TRAP 0x1 ;  /* 0x000000040000795c */ /* 0x000fe20000300000 */
.L_x_29:
[----:B------:R-:W0:Y:S01]  /*21b0*/  LDC R16, c[0x0][0x288] ;  /* 0x0000a200ff107b82 */ /* 0x000e220000000800 */
[--C-:B------:R-:W-:Y:S01]  /*21c0*/  SHF.R.U32.HI R6, RZ, 0x2, R2.reuse ;  /* 0x00000002ff067819 */ /* 0x100fe20000011602 */
[----:B------:R-:W-:Y:S01]  /*21d0*/  IMAD.SHL.U32 R13, R13, 0x40, RZ ;  /* 0x000000400d0d7824 */ /* 0x000fe200078e00ff */
[----:B------:R-:W-:Y:S01]  /*21e0*/  LOP3.LUT R8, R2, 0x60, RZ, 0xc0, !PT ;  /* 0x0000006002087812 */ /* 0x000fe200078ec0ff */
[----:B------:R-:W-:Y:S01]  /*21f0*/  ULDC UR6, c[0x0][0x284] ;  /* 0x0000a10000067ab9 */ /* 0x000fe20000000800 */
[----:B------:R-:W-:Y:S01]  /*2200*/  SHF.R.U32.HI R9, RZ, 0x7, R2 ;  /* 0x00000007ff097819 */ /* 0x000fe20000011602 */
[----:B------:R-:W-:Y:S01]  /*2210*/  IMAD.WIDE R28, R12, 0x80, RZ ;  /* 0x000000800c1c7825 */ /* 0x000fe200078e02ff */
[----:B------:R-:W-:Y:S02]  /*2220*/  LOP3.LUT R7, R6, 0x7, RZ, 0xc0, !PT ;  /* 0x0000000706077812 */ /* 0x000fe400078ec0ff */
[----:B------:R-:W-:Y:S02]  /*2230*/  SHF.R.U32.HI R8, RZ, 0x1, R8 ;  /* 0x00000001ff087819 */ /* 0x000fe40000011608 */
[----:B------:R-:W-:-:S02]  /*2240*/  LOP3.LUT R6, R9, 0x1, RZ, 0xc0, !PT ;  /* 0x0000000109067812 */ /* 0x000fc400078ec0ff */
[----:B------:R-:W-:Y:S02]  /*2250*/  IADD3 R17, RZ, -R8, -R7 ;  /* 0x80000008ff117210 */ /* 0x000fe40007ffe807 */
[----:B------:R-:W-:Y:S01]  /*2260*/  LOP3.LUT R9, R2, 0x3, RZ, 0xc0, !PT ;  /* 0x0000000302097812 */ /* 0x000fe200078ec0ff */
[C---:B------:R-:W-:Y:S02]  /*2270*/  IMAD.SHL.U32 R24, R6.reuse, 0x40, RZ ;  /* 0x0000004006187824 */ /* 0x040fe400078e00ff */
[----:B------:R-:W-:Y:S02]  /*2280*/  IMAD R17, R6, -0x40, R17 ;  /* 0xffffffc006117824 */ /* 0x000fe400078e0211 */
[----:B------:R-:W-:Y:S01]  /*2290*/  IMAD.SHL.U32 R6, R12, 0x80, RZ ;  /* 0x000000800c067824 */ /* 0x000fe200078e00ff */
[----:B------:R-:W-:Y:S01]  /*22a0*/  LOP3.LUT R7, R24, 0x40, R7, 0xe2, !PT ;  /* 0x0000004018077812 */ /* 0x000fe200078ee207 */
[----:B------:R-:W-:Y:S01]  /*22b0*/  IMAD.SHL.U32 R12, R2, 0x2, RZ ;  /* 0x00000002020c7824 */ /* 0x000fe200078e00ff */
[----:B0-----:R-:W-:Y:S01]  /*22c0*/  ISETP.GE.AND P0, PT, R13, R16, PT ;  /* 0x000000100d00720c */ /* 0x001fe20003f06270 */
[----:B------:R-:W-:Y:S01]  /*22d0*/  IMAD R26, R9, -0x2, R16 ;  /* 0xfffffffe091a7824 */ /* 0x000fe200078e0210 */
[C---:B------:R-:W-:Y:S01]  /*22e0*/  IADD3 R25, -R6.reuse, UR6, R17 ;  /* 0x0000000606197c10 */ /* 0x040fe2000fffe111 */
[----:B------:R-:W-:Y:S01]  /*22f0*/  IMAD.MOV.U32 R24, RZ, RZ, -0x1 ;  /* 0xffffffffff187424 */ /* 0x000fe200078e00ff */
[----:B------:R-:W-:Y:S01]  /*2300*/  ISETP.GE.OR P0, PT, R6, UR6, P0 ;  /* 0x0000000606007c0c */ /* 0x000fe20008706670 */
[----:B------:R-:W-:Y:S01]  /*2310*/  IMAD.IADD R26, R26, 0x1, -R13 ;  /* 0x000000011a1a7824 */ /* 0x000fe200078e0a0d */
[----:B------:R-:W-:-:S02]  /*2320*/  LOP3.LUT R33, R28, R7, R8, 0xfe, !PT ;  /* 0x000000071c217212 */ /* 0x000fc400078efe08 */
[----:B------:R-:W-:-:S09]  /*2330*/  LOP3.LUT R12, R13, 0x6, R12, 0xf8, !PT ;  /* 0x000000060d0c7812 */ /* 0x000fd200078ef80c */
[----:B------:R-:W-:Y:S05]  /*2340*/  @P0 BRA `(.L_x_31) ;  /* 0x0000002400b00947 */ /* 0x000fea0003800000 */
[----:B------:R-:W0:Y:S01]  /*2350*/  LDC.64 R30, c[0x0][0x5c8] ;  /* 0x00017200ff1e7b82 */ /* 0x000e220000000a00 */
[----:B------:R-:W-:Y:S01]  /*2360*/  SHF.R.S32.HI R16, RZ, 0x1f, R69 ;  /* 0x0000001fff107819 */ /* 0x000fe20000011445 */
[----:B------:R-:W-:Y:S01]  /*2370*/  ULDC.64 UR6, c[0x0][0x5d0] ;  /* 0x0001740000067ab9 */ /* 0x000fe20000000a00 */
[----:B------:R-:W-:Y:S01]  /*2380*/  SHF.R.S32.HI R13, RZ, 0x1f, R12 ;  /* 0x0000001fff0d7819 */ /* 0x000fe2000001140c */
[----:B------:R-:W-:Y:S02]  /*2390*/  BSSY B0, `(.L_x_31) ;  /* 0x0000267000007945 */ /* 0x000fe40003800000 */
[----:B------:R-:W-:-:S04]  /*23a0*/  IMAD R6, R16, UR6, RZ ;  /* 0x0000000610067c24 */ /* 0x000fc8000f8e02ff */
[C---:B------:R-:W-:Y:S02]  /*23b0*/  IMAD R9, R69.reuse, UR7, R6 ;  /* 0x0000000745097c24 */ /* 0x040fe4000f8e0206 */
[----:B------:R-:W-:Y:S01]  /*23c0*/  IMAD.WIDE.U32 R6, R69, UR6, R12 ;  /* 0x0000000645067c25 */ /* 0x000fe2000f8e000c */
[----:B------:R-:W-:-:S03]  /*23d0*/  ULDC.64 UR6, c[0x0][0x5c0] ;  /* 0x0001700000067ab9 */ /* 0x000fc60000000a00 */
[----:B------:R-:W-:Y:S02]  /*23e0*/  IMAD.IADD R7, R7, 0x1, R9 ;  /* 0x0000000107077824 */ /* 0x000fe400078e0209 */
[----:B0-----:R-:W-:-:S04]  /*23f0*/  IMAD R8, R29, R30, RZ ;  /* 0x0000001e1d087224 */ /* 0x001fc800078e02ff */
[C---:B------:R-:W-:Y:S02]  /*2400*/  IMAD R17, R33.reuse, R31, R8 ;  /* 0x0000001f21117224 */ /* 0x040fe400078e0208 */
[----:B------:R-:W-:-:S04]  /*2410*/  IMAD.WIDE.U32 R8, R33, R30, R6 ;  /* 0x0000001e21087225 */ /* 0x000fc800078e0006 */
[----:B------:R-:W-:Y:S01]  /*2420*/  IMAD.IADD R9, R9, 0x1, R17 ;  /* 0x0000000109097824 */ /* 0x000fe200078e0211 */
[----:B------:R-:W-:Y:S02]  /*2430*/  LEA R6, P0, R30, R8, 0x3 ;  /* 0x000000081e067211 */ /* 0x000fe400078018ff */
[----:B------:R-:W-:Y:S02]  /*2440*/  IADD3 R8, P1, R8, UR6, RZ ;  /* 0x0000000608087c10 */ /* 0x000fe4000ff3e0ff */
[----:B------:R-:W-:Y:S02]  /*2450*/  LEA.HI.X R7, R30, R9, R31, 0x3, P0 ;  /* 0x000000091e077211 */ /* 0x000fe400000f1c1f */
[----:B----45:R-:W-:Y:S02]  /*2460*/  FSETP.NEU.AND P0, PT, R10, RZ, PT ;  /* 0x000000ff0a00720b */ /* 0x030fe40003f0d000 */
[----:B------:R-:W-:Y:S02]  /*2470*/  IADD3 R6, P2, R6, UR6, RZ ;  /* 0x0000000606067c10 */ /* 0x000fe4000ff5e0ff */
[----:B------:R-:W-:-:S02]  /*2480*/  IADD3.X R9, R9, UR7, RZ, P1, !PT ;  /* 0x0000000709097c10 */ /* 0x000fc40008ffe4ff */
[----:B------:R-:W-:-:S07]  /*2490*/  IADD3.X R7, R7, UR7, RZ, P2, !PT ;  /* 0x0000000707077c10 */ /* 0x000fce00097fe4ff */
[----:B------:R-:W-:Y:S05]  /*24a0*/  @!P0 BRA `(.L_x_32) ;  /* 0x0000001c00148947 */ /* 0x000fea0003800000 */
[----:B------:R-:W-:Y:S01]  /*24b0*/  ULDC.64 UR6, c[0x0][0x5b8] ;  /* 0x00016e0000067ab9 */ /* 0x000fe20000000a00 */
[----:B------:R-:W-:Y:S01]  /*24c0*/  ISETP.GE.AND P0, PT, R26, 0x1, PT ;  /* 0x000000011a00780c */ /* 0x000fe20003f06270 */
[----:B------:R-:W-:Y:S01]  /*24d0*/  IMAD R30, R16, UR6, RZ ;  /* 0x00000006101e7c24 */ /* 0x000fe2000f8e02ff */
[----:B------:R-:W-:Y:S01]  /*24e0*/  ULDC.64 UR10, c[0x0][0x5a8] ;  /* 0x00016a00000a7ab9 */ /* 0x000fe20000000a00 */
[----:B------:R-:W-:Y:S01]  /*24f0*/  IMAD.WIDE.U32 R16, R69, UR6, R12 ;  /* 0x0000000645107c25 */ /* 0x000fe2000f8e000c */
[----:B------:R-:W-:Y:S01]  /*2500*/  ISETP.LT.OR P3, PT, R25, 0x1, !P0 ;  /* 0x000000011900780c */ /* 0x000fe20004761670 */
[----:B------:R-:W-:Y:S02]  /*2510*/  BSSY B1, `(.L_x_33) ;  /* 0x000000c000017945 */ /* 0x000fe40003800000 */
[----:B------:R-:W-:Y:S01]  /*2520*/  IMAD R69, R69, UR7, R30 ;  /* 0x0000000745457c24 */ /* 0x000fe2000f8e021e */
[----:B------:R-:W-:Y:S02]  /*2530*/  ULDC.64 UR6, c[0x0][0x5b0] ;  /* 0x00016c0000067ab9 */ /* 0x000fe40000000a00 */
[----:B------:R-:W-:-:S02]  /*2540*/  IMAD R27, R29, UR6, RZ ;  /* 0x000000061d1b7c24 */ /* 0x000fc4000f8e02ff */
[----:B------:R-:W-:Y:S02]  /*2550*/  IMAD.IADD R17, R17, 0x1, R69 ;  /* 0x0000000111117824 */ /* 0x000fe400078e0245 */
[C---:B------:R-:W-:Y:S02]  /*2560*/  IMAD R27, R33.reuse, UR7, R27 ;  /* 0x00000007211b7c24 */ /* 0x040fe4000f8e021b */
[----:B------:R-:W-:-:S03]  /*2570*/  IMAD.WIDE.U32 R12, R33, UR6, R16 ;  /* 0x00000006210c7c25 */ /* 0x000fc6000f8e0010 */
[----:B------:R-:W-:-:S04]  /*2580*/  IADD3 R12, P1, R12, UR10, RZ ;  /* 0x0000000a0c0c7c10 */ /* 0x000fc8000ff3e0ff */
[--C-:B------:R-:W-:Y:S02]  /*2590*/  IADD3.X R13, R13, UR11, R27.reuse, P1, !PT ;  /* 0x0000000b0d0d7c10 */ /* 0x100fe40008ffe41b */
[----:B------:R-:W-:Y:S01]  /*25a0*/  PRMT R27, RZ, 0x7610, R27 ;  /* 0x00007610ff1b7816 */ /* 0x000fe2000000001b */
[----:B------:R-:W-:Y:S06]  /*25b0*/  @P3 BRA `(.L_x_34) ;  /* 0x0000000000043947 */ /* 0x000fec0003800000 */
[----:B------:R0:W5:Y:S02]  /*25c0*/  LDG.E.U8 R27, desc[UR18][R12.64] ;  /* 0x000000120c1b7981 */ /* 0x000164000c1e1100 */
.L_x_34:
[----:B------:R-:W-:Y:S05]  /*25d0*/  BSYNC B1 ;  /* 0x0000000000017941 */ /* 0x000fea0003800000 */
.L_x_33:
[----:B-----5:R-:W-:Y:S01]  /*25e0*/  LOP3.LUT R27, R27, 0xff, RZ, 0xc0, !PT ;  /* 0x000000ff1b1b7812 */ /* 0x020fe200078ec0ff */
[----:B------:R-:W-:Y:S01]  /*25f0*/  BSSY B1, `(.L_x_35) ;  /* 0x000000c000017945 */ /* 0x000fe20003800000 */
[----:B------:R-:W-:Y:S02]  /*2600*/  ISETP.GE.AND P1, PT, R26, 0x2, PT ;  /* 0x000000021a00780c */ /* 0x000fe40003f26270 */
[----:B------:R-:W-:Y:S02]  /*2610*/  F2FP.F16.E5M2.UNPACK_B R27, R27 ;  /* 0x0000001bff1b723e */ /* 0x000fe400020004ff */
[----:B------:R-:W-:-:S03]  /*2620*/  ISETP.LT.OR P2, PT, R25, 0x1, !P1 ;  /* 0x000000011900780c */ /* 0x000fc60004f41670 */
[----:B------:R-:W-:-:S05]  /*2630*/  HADD2.F32 R27, -RZ, R27.H0_H0 ;  /* 0x2000001bff1b7230 */ /* 0x000fca0000004100 */
[----:B------:R-:W-:Y:S01]  /*2640*/  FMUL R30, R27, R10 ;  /* 0x0000000a1b1e7220 */ /* 0x000fe20000400000 */
[----:B------:R-:W-:-:S03]  /*2650*/  PRMT R27, RZ, 0x7610, R27 ;  /* 0x00007610ff1b7816 */ /* 0x000fc6000000001b */
[----:B--2---:R-:W-:-:S05]  /*2660*/  FFMA R30, R79, R3, R30 ;  /* 0x000000034f1e7223 */ /* 0x004fca000000001e */
[----:B------:R-:W-:-:S05]  /*2670*/  F2FP.SATFINITE.E5M2.F32.PACK_AB_MERGE_C R31, RZ, R30, RZ ;  /* 0x0000001eff1f723e */ /* 0x000fca00048060ff */
[----:B------:R1:W-:Y:S01]  /*2680*/  @!P3 STG.E.U8 desc[UR18][R8.64], R31 ;  /* 0x0000001f0800b986 */ /* 0x0003e2000c101112 */
[----:B------:R-:W-:Y:S05]  /*2690*/  @P2 BRA `(.L_x_36) ;  /* 0x0000000000042947 */ /* 0x000fea0003800000 */
[----:B------:R2:W5:Y:S02]  /*26a0*/  LDG.E.U8 R27, desc[UR18][R12.64+0x1] ;  /* 0x000001120c1b7981 */ /* 0x000564000c1e1100 */
.L_x_36:
[----:B------:R-:W-:Y:S05]  /*26b0*/  BSYNC B1 ;  /* 0x0000000000017941 */ /* 0x000fea0003800000 */
.L_x_35:
[----:B-----5:R-:W-:Y:S01]  /*26c0*/  LOP3.LUT R27, R27, 0xff, RZ, 0xc0, !PT ;  /* 0x000000ff1b1b7812 */ /* 0x020fe200078ec0ff */
[----:B------:R-:W-:Y:S01]  /*26d0*/  BSSY B1, `(.L_x_37) ;  /* 0x0000012000017945 */ /* 0x000fe20003800000 */
[----:B-1----:R-:W-:Y:S02]  /*26e0*/  IADD3 R31, P3, R33, 0x8, RZ ;  /* 0x00000008211f7810 */ /* 0x002fe40007f7e0ff */
[----:B------:R-:W-:Y:S02]  /*26f0*/  F2FP.F16.E5M2.UNPACK_B R27, R27 ;  /* 0x0000001bff1b723e */ /* 0x000fe400020004ff */
[----:B------:R-:W-:Y:S01]  /*2700*/  ISETP.LT.OR P0, PT, R25, 0x9, !P0 ;  /* 0x000000091900780c */ /* 0x000fe20004701670 */
[----:B------:R-:W-:Y:S02]  /*2710*/  IMAD.X R28, RZ, RZ, R29, P3 ;  /* 0x000000ffff1c7224 */ /* 0x000fe400018e061d */
[----:B------:R-:W-:Y:S02]  /*2720*/  HADD2.F32 R27, -RZ, R27.H0_H0 ;  /* 0x2000001bff1b7230 */ /* 0x000fe40000004100 */
[----:B------:R-:W-:-:S02]  /*2730*/  IMAD R28, R28, UR6, RZ ;  /* 0x000000061c1c7c24 */ /* 0x000fc4000f8e02ff */
[----:B------:R-:W-:-:S04]  /*2740*/  IMAD.WIDE.U32 R16, R31, UR6, R16 ;  /* 0x000000061f107c25 */ /* 0x000fc8000f8e0010 */
[----:B------:R-:W-:Y:S01]  /*2750*/  FMUL R27, R27, R10 ;  /* 0x0000000a1b1b7220 */ /* 0x000fe20000400000 */
[----:B------:R-:W-:-:S03]  /*2760*/  IMAD R31, R31, UR7, R28 ;  /* 0x000000071f1f7c24 */ /* 0x000fc6000f8e021c */
[----:B------:R-:W-:Y:S01]  /*2770*/  FFMA R27, R78, R3, R27 ;  /* 0x000000034e1b7223 */ /* 0x000fe2000000001b */
[----:B------:R-:W-:-:S04]  /*2780*/  IADD3 R16, P3, R16, UR10, RZ ;  /* 0x0000000a10107c10 */ /* 0x000fc8000ff7e0ff */
[----:B------:R-:W-:Y:S02]  /*2790*/  F2FP.SATFINITE.E5M2.F32.PACK_AB_MERGE_C R29, RZ, R27, RZ ;  /* 0x0000001bff1d723e */ /* 0x000fe400048060ff */
[----:B------:R-:W-:Y:S02]  /*27a0*/  IADD3.X R17, R17, UR11, R31, P3, !PT ;  /* 0x0000000b11117c10 */ /* 0x000fe40009ffe41f */
[----:B------:R-:W-:Y:S01]  /*27b0*/  PRMT R27, RZ, 0x7610, R27 ;  /* 0x00007610ff1b7816 */ /* 0x000fe2000000001b */
[----:B------:R1:W-:Y:S01]  /*27c0*/  @!P2 STG.E.U8 desc[UR18][R8.64+0x1], R29 ;  /* 0x0000011d0800a986 */ /* 0x0003e2000c101112 */
[----:B------:R-:W-:Y:S05]  /*27d0*/  @P0 BRA `(.L_x_38) ;  /* 0x0000000000040947 */ /* 0x000fea0003800000 */
[----:B------:R3:W5:Y:S02]  /*27e0*/  LDG.E.U8 R27, desc[UR18][R16.64] ;  /* 0x00000012101b7981 */ /* 0x000764000c1e1100 */
.L_x_38:
[----:B------:R-:W-:Y:S05]  /*27f0*/  BSYNC B1 ;  /* 0x0000000000017941 */ /* 0x000fea0003800000 */
.L_x_37:
[----:B-----5:R-:W-:Y:S01]  /*2800*/  LOP3.LUT R27, R27, 0xff, RZ, 0xc0, !PT ;  /* 0x000000ff1b1b7812 */ /* 0x020fe200078ec0ff */
[----:B------:R-:W-:Y:S01]  /*2810*/  BSSY B1, `(.L_x_39) ;  /* 0x000000b000017945 */ /* 0x000fe20003800000 */
[----:B------:R-:W-:Y:S02]  /*2820*/  ISETP.LT.OR P1, PT, R25, 0x9, !P1 ;  /* 0x000000091900780c */ /* 0x000fe40004f21670 */
[----:B------:R-:W-:-:S05]  /*2830*/  F2FP.F16.E5M2.UNPACK_B R27, R27 ;  /* 0x0000001bff1b723e */ /* 0x000fca00020004ff */
[----:B------:R-:W-:-:S05]  /*2840*/  HADD2.F32 R27, -RZ, R27.H0_H0 ;  /* 0x2000001bff1b7230 */ /* 0x000fca0000004100 */
[----:B------:R-:W-:Y:S01]  /*2850*/  FMUL R28, R27, R10 ;  /* 0x0000000a1b1c7220 */ /* 0x000fe20000400000 */
[----:B------:R-:W-:-:S03]  /*2860*/  PRMT R27, RZ, 0x7610, R27 ;  /* 0x00007610ff1b7816 */ /* 0x000fc6000000001b */
[----:B------:R-:W-:-:S05]  /*2870*/  FFMA R28, R77, R3, R28 ;  /* 0x000000034d1c7223 */ /* 0x000fca000000001c */
[----:B-1----:R-:W-:-:S05]  /*2880*/  F2FP.SATFINITE.E5M2.F32.PACK_AB_MERGE_C R29, RZ, R28, RZ ;  /* 0x0000001cff1d723e */ /* 0x002fca00048060ff */
[----:B------:R1:W-:Y:S01]  /*2890*/  @!P0 STG.E.U8 desc[UR18][R6.64], R29 ;  /* 0x0000001d06008986 */ /* 0x0003e2000c101112 */
[----:B------:R-:W-:Y:S05]  /*28a0*/  @P1 BRA `(.L_x_40) ;  /* 0x0000000000041947 */ /* 0x000fea0003800000 */
[----:B------:R4:W5:Y:S02]  /*28b0*/  LDG.E.U8 R27, desc[UR18][R16.64+0x1] ;  /* 0x00000112101b7981 */ /* 0x000964000c1e1100 */
.L_x_40:
[----:B------:R-:W-:Y:S05]  /*28c0*/  BSYNC B1 ;  /* 0x0000000000017941 */ /* 0x000fea0003800000 */
.L_x_39:
[----:B-----5:R-:W-:Y:S01]  /*28d0*/  LOP3.LUT R27, R27, 0xff, RZ, 0xc0, !PT ;  /* 0x000000ff1b1b7812 */ /* 0x020fe200078ec0ff */
[----:B------:R-:W-:Y:S01]  /*28e0*/  BSSY B1, `(.L_x_41) ;  /* 0x000000c000017945 */ /* 0x000fe20003800000 */
[----:B------:R-:W-:Y:S02]  /*28f0*/  ISETP.GE.AND P0, PT, R26, 0x9, PT ;  /* 0x000000091a00780c */ /* 0x000fe40003f06270 */
[----:B------:R-:W-:Y:S02]  /*2900*/  F2FP.F16.E5M2.UNPACK_B R27, R27 ;  /* 0x0000001bff1b723e */ /* 0x000fe400020004ff */
[----:B------:R-:W-:-:S03]  /*2910*/  ISETP.LT.OR P2, PT, R25, 0x1, !P0 ;  /* 0x000000011900780c */ /* 0x000fc60004741670 */
[----:B------:R-:W-:-:S05]  /*2920*/  HADD2.F32 R27, -RZ, R27.H0_H0 ;  /* 0x2000001bff1b7230 */ /* 0x000fca0000004100 */
[----:B------:R-:W-:-:S04]  /*2930*/  FMUL R27, R27, R10 ;  /* 0x0000000a1b1b7220 */ /* 0x000fc80000400000 */
[----:B------:R-:W-:-:S05]  /*2940*/  FFMA R27, R76, R3, R27 ;  /* 0x000000034c1b7223 */ /* 0x000fca000000001b */
[----:B-1----:R-:W-:Y:S02]  /*2950*/  F2FP.SATFINITE.E5M2.F32.PACK_AB_MERGE_C R29, RZ, R27, RZ ;  /* 0x0000001bff1d723e */ /* 0x002fe400048060ff */
[----:B------:R-:W-:-:S03]  /*2960*/  PRMT R27, RZ, 0x7610, R27 ;  /* 0x00007610ff1b7816 */ /* 0x000fc6000000001b */
[----:B------:R1:W-:Y:S01]  /*2970*/  @!P1 STG.E.U8 desc[UR18][R6.64+0x1], R29 ;  /* 0x0000011d06009986 */ /* 0x0003e2000c101112 */
[----:B------:R-:W-:Y:S05]  /*2980*/  @P2 BRA `(.L_x_42) ;  /* 0x0000000000042947 */ /* 0x000fea0003800000 */
[----:B------:R0:W5:Y:S02]  /*2990*/  LDG.E.U8 R27, desc[UR18][R12.64+0x8] ;  /* 0x000008120c1b7981 */ /* 0x000164000c1e1100 */
.L_x_42:
[----:B------:R-:W-:Y:S05]  /*29a0*/  BSYNC B1 ;  /* 0x0000000000017941 */ /* 0x000fea0003800000 */
.L_x_41:
        /* <DEDUP_REMOVED lines=13> */
.L_x_44:
[----:B------:R-:W-:Y:S05]  /*2a80*/  BSYNC B1 ;  /* 0x0000000000017941 */ /* 0x000fea0003800000 */
.L_x_43:
[----:B-----5:R-:W-:Y:S01]  /*2a90*/  LOP3.LUT R27, R27, 0xff, RZ, 0xc0, !PT ;  /* 0x000000ff1b1b7812 */ /* 0x020fe200078ec0ff */
[----:B------:R-:W-:Y:S01]  /*2aa0*/  BSSY B1, `(.L_x_45) ;  /* 0x000000b000017945 */ /* 0x000fe20003800000 */
[----:B------:R-:W-:Y:S02]  /*2ab0*/  ISETP.LT.OR P0, PT, R25, 0x9, !P0 ;  /* 0x000000091900780c */ /* 0x000fe40004701670 */
[----:B------:R-:W-:-:S05]  /*2ac0*/  F2FP.F16.E5M2.UNPACK_B R27, R27 ;  /* 0x0000001bff1b723e */ /* 0x000fca00020004ff */
        /* <DEDUP_REMOVED lines=8> */
.L_x_46:
[----:B------:R-:W-:Y:S05]  /*2b50*/  BSYNC B1 ;  /* 0x0000000000017941 */ /* 0x000fea0003800000 */
.L_x_45:
        /* <DEDUP_REMOVED lines=12> */
.L_x_48:
[----:B------:R-:W-:Y:S05]  /*2c20*/  BSYNC B1 ;  /* 0x0000000000017941 */ /* 0x000fea0003800000 */
.L_x_47:
        /* <DEDUP_REMOVED lines=13> */
.L_x_50:
[----:B------:R-:W-:Y:S05]  /*2d00*/  BSYNC B1 ;  /* 0x0000000000017941 */ /* 0x000fea0003800000 */
.L_x_49:
        /* <DEDUP_REMOVED lines=13> */
.L_x_52:
[----:B------:R-:W-:Y:S05]  /*2de0*/  BSYNC B1 ;  /* 0x0000000000017941 */ /* 0x000fea0003800000 */
.L_x_51:
        /* <DEDUP_REMOVED lines=12> */
.L_x_54:
[----:B------:R-:W-:Y:S05]  /*2eb0*/  BSYNC B1 ;  /* 0x0000000000017941 */ /* 0x000fea0003800000 */
.L_x_53:
        /* <DEDUP_REMOVED lines=12> */
.L_x_56:
[----:B------:R-:W-:Y:S05]  /*2f80*/  BSYNC B1 ;  /* 0x0000000000017941 */ /* 0x000fea0003800000 */
.L_x_55:
        /* <DEDUP_REMOVED lines=13> */
.L_x_58:
[----:B------:R-:W-:Y:S05]  /*3060*/  BSYNC B1 ;  /* 0x0000000000017941 */ /* 0x000fea0003800000 */
.L_x_57:
        /* <DEDUP_REMOVED lines=13> */
.L_x_60:
[----:B------:R-:W-:Y:S05]  /*3140*/  BSYNC B1 ;  /* 0x0000000000017941 */ /* 0x000fea0003800000 */
.L_x_59:
        /* <DEDUP_REMOVED lines=12> */
.L_x_62:
[----:B------:R-:W-:Y:S05]  /*3210*/  BSYNC B1 ;  /* 0x0000000000017941 */ /* 0x000fea0003800000 */
.L_x_61:
        /* <DEDUP_REMOVED lines=12> */
.L_x_64:
[----:B------:R-:W-:Y:S05]  /*32e0*/  BSYNC B1 ;  /* 0x0000000000017941 */ /* 0x000fea0003800000 */
.L_x_63:
        /* <DEDUP_REMOVED lines=13> */
.L_x_66:
[----:B------:R-:W-:Y:S05]  /*33c0*/  BSYNC B1 ;  /* 0x0000000000017941 */ /* 0x000fea0003800000 */
.L_x_65:
        /* <DEDUP_REMOVED lines=13> */
.L_x_68:
[----:B------:R-:W-:Y:S05]  /*34a0*/  BSYNC B1 ;  /* 0x0000000000017941 */ /* 0x000fea0003800000 */
.L_x_67:
        /* <DEDUP_REMOVED lines=12> */
.L_x_70:
[----:B------:R-:W-:Y:S05]  /*3570*/  BSYNC B1 ;  /* 0x0000000000017941 */ /* 0x000fea0003800000 */
.L_x_69:
        /* <DEDUP_REMOVED lines=12> */
.L_x_72:
[----:B------:R-:W-:Y:S05]  /*3640*/  BSYNC B1 ;  /* 0x0000000000017941 */ /* 0x000fea0003800000 */
.L_x_71:
        /* <DEDUP_REMOVED lines=13> */
.L_x_74:
[----:B------:R-:W-:Y:S05]  /*3720*/  BSYNC B1 ;  /* 0x0000000000017941 */ /* 0x000fea0003800000 */
.L_x_73:
        /* <DEDUP_REMOVED lines=13> */
.L_x_76:
[----:B------:R-:W-:Y:S05]  /*3800*/  BSYNC B1 ;  /* 0x0000000000017941 */ /* 0x000fea0003800000 */
.L_x_75:
        /* <DEDUP_REMOVED lines=12> */
.L_x_78:
[----:B------:R-:W-:Y:S05]  /*38d0*/  BSYNC B1 ;  /* 0x0000000000017941 */ /* 0x000fea0003800000 */
.L_x_77:
[----:B-----5:R-:W-:Y:S01]  /*38e0*/  LOP3.LUT R27, R27, 0xff, RZ, 0xc0, !PT ;  /* 0x000000ff1b1b7812 */ /* 0x020fe200078ec0ff */
[----:B------:R-:W-:Y:S01]  /*38f0*/  BSSY B1, `(.L_x_79) ;  /* 0x000000b000017945 */ /* 0x000fe20003800000 */
[----:B------:R-:W-:Y:S02]  /*3900*/  ISETP.LT.OR P1, PT, R25, 0x9, !P1 ;  /* 0x000000091900780c */ /* 0x000fe40004f21670 */
[----:B------:R-:W-:-:S05]  /*3910*/  F2FP.F16.E5M2.UNPACK_B R27, R27 ;  /* 0x0000001bff1b723e */ /* 0x000fca00020004ff */
[----:B------:R-:W-:-:S05]  /*3920*/  HADD2.F32 R27, -RZ, R27.H0_H0 ;  /* 0x2000001bff1b7230 */ /* 0x000fca0000004100 */
[----:B------:R-:W-:-:S04]  /*3930*/  FMUL R28, R27, R10 ;  /* 0x0000000a1b1c7220 */ /* 0x000fc80000400000 */
[----:B------:R-:W-:Y:S01]  /*3940*/  FFMA R28, R23, R3, R28 ;  /* 0x00000003171c7223 */ /* 0x000fe2000000001c */
[----:B------:R-:W-:-:S04]  /*3950*/  PRMT R23, RZ, 0x7610, R23 ;  /* 0x00007610ff177816 */ /* 0x000fc80000000017 */
[----:B------:R-:W-:-:S05]  /*3960*/  F2FP.SATFINITE.E5M2.F32.PACK_AB_MERGE_C R27, RZ, R28, RZ ;  /* 0x0000001cff1b723e */ /* 0x000fca00048060ff */
[----:B------:R0:W-:Y:S01]  /*3970*/  @!P0 STG.E.U8 desc[UR18][R6.64+0x28], R27 ;  /* 0x0000281b06008986 */ /* 0x0001e2000c101112 */
[----:B------:R-:W-:Y:S05]  /*3980*/  @P1 BRA `(.L_x_80) ;  /* 0x0000000000041947 */ /* 0x000fea0003800000 */
[----:B------:R0:W5:Y:S02]  /*3990*/  LDG.E.U8 R23, desc[UR18][R16.64+0x29] ;  /* 0x0000291210177981 */ /* 0x000164000c1e1100 */
.L_x_80:
[----:B------:R-:W-:Y:S05]  /*39a0*/  BSYNC B1 ;  /* 0x0000000000017941 */ /* 0x000fea0003800000 */
.L_x_79:
        /* <DEDUP_REMOVED lines=8> */
[----:B0-----:R-:W-:Y:S02]  /*3a30*/  F2FP.SATFINITE.E5M2.F32.PACK_AB_MERGE_C R27, RZ, R23, RZ ;  /* 0x00000017ff1b723e */ /* 0x001fe400048060ff */
[----:B------:R-:W-:-:S03]  /*3a40*/  PRMT R23, RZ, 0x7610, R23 ;  /* 0x00007610ff177816 */ /* 0x000fc60000000017 */
[----:B------:R0:W-:Y:S01]  /*3a50*/  @!P1 STG.E.U8 desc[UR18][R6.64+0x29], R27 ;  /* 0x0000291b06009986 */ /* 0x0001e2000c101112 */
[----:B------:R-:W-:Y:S05]  /*3a60*/  @P2 BRA `(.L_x_82) ;  /* 0x0000000000042947 */ /* 0x000fea0003800000 */
[----:B------:R0:W5:Y:S02]  /*3a70*/  LDG.E.U8 R23, desc[UR18][R12.64+0x30] ;  /* 0x000030120c177981 */ /* 0x000164000c1e1100 */
.L_x_82:
[----:B------:R-:W-:Y:S05]  /*3a80*/  BSYNC B1 ;  /* 0x0000000000017941 */ /* 0x000fea0003800000 */
.L_x_81:
[----:B-----5:R-:W-:Y:S01]  /*3a90*/  LOP3.LUT R23, R23, 0xff, RZ, 0xc0, !PT ;  /* 0x000000ff17177812 */ /* 0x020fe200078ec0ff */
[----:B------:R-:W-:Y:S01]  /*3aa0*/  BSSY B1, `(.L_x_83) ;  /* 0x000000c000017945 */ /* 0x000fe20003800000 */
[----:B------:R-:W-:Y:S02]  /*3ab0*/  ISETP.GE.AND P1, PT, R26, 0x32, PT ;  /* 0x000000321a00780c */ /* 0x000fe40003f26270 */
[----:B------:R-:W-:Y:S02]  /*3ac0*/  F2FP.F16.E5M2.UNPACK_B R23, R23 ;  /* 0x00000017ff17723e */ /* 0x000fe400020004ff */
[----:B------:R-:W-:-:S03]  /*3ad0*/  ISETP.LT.OR P3, PT, R25, 0x1, !P1 ;  /* 0x000000011900780c */ /* 0x000fc60004f61670 */
        /* <DEDUP_REMOVED lines=8> */
.L_x_84:
[----:B------:R-:W-:Y:S05]  /*3b60*/  BSYNC B1 ;  /* 0x0000000000017941 */ /* 0x000fea0003800000 */
.L_x_83:
[----:B-----5:R-:W-:Y:S01]  /*3b70*/  LOP3.LUT R21, R21, 0xff, RZ, 0xc0, !PT ;  /* 0x000000ff15157812 */ /* 0x020fe200078ec0ff */
[----:B------:R-:W-:Y:S01]  /*3b80*/  BSSY B1, `(.L_x_85) ;  /* 0x000000b000017945 */ /* 0x000fe20003800000 */
[----:B------:R-:W-:Y:S02]  /*3b90*/  ISETP.LT.OR P0, PT, R25, 0x9, !P0 ;  /* 0x000000091900780c */ /* 0x000fe40004701670 */
[----:B------:R-:W-:-:S05]  /*3ba0*/  F2FP.F16.E5M2.UNPACK_B R21, R21 ;  /* 0x00000015ff15723e */ /* 0x000fca00020004ff */
        /* <DEDUP_REMOVED lines=8> */
.L_x_86:
[----:B------:R-:W-:Y:S05]  /*3c30*/  BSYNC B1 ;  /* 0x0000000000017941 */ /* 0x000fea0003800000 */
.L_x_85:
        /* <DEDUP_REMOVED lines=12> */
.L_x_88:
[----:B------:R-:W-:Y:S05]  /*3d00*/  BSYNC B1 ;  /* 0x0000000000017941 */ /* 0x000fea0003800000 */
.L_x_87:
        /* <DEDUP_REMOVED lines=13> */
.L_x_90:
[----:B------:R-:W-:Y:S05]  /*3de0*/  BSYNC B1 ;  /* 0x0000000000017941 */ /* 0x000fea0003800000 */
.L_x_89:
        /* <DEDUP_REMOVED lines=13> */
.L_x_92:
[----:B------:R-:W-:Y:S05]  /*3ec0*/  BSYNC B1 ;  /* 0x0000000000017941 */ /* 0x000fea0003800000 */
.L_x_91:
[----:B-----5:R-:W-:Y:S01]  /*3ed0*/  LOP3.LUT R15, R15, 0xff, RZ, 0xc0, !PT ;  /* 0x000000ff0f0f7812 */ /* 0x020fe200078ec0ff */
[----:B------:R-:W-:Y:S01]  /*3ee0*/  BSSY B1, `(.L_x_93) ;  /* 0x000000b000017945 */ /* 0x000fe20003800000 */
[----:B------:R-:W-:Y:S02]  /*3ef0*/  ISETP.LT.OR P0, PT, R25, 0x9, !P0 ;  /* 0x000000091900780c */ /* 0x000fe40004701670 */
[----:B------:R-:W-:Y:S02]  /*3f00*/  F2FP.F16.E5M2.UNPACK_B R15, R15 ;  /* 0x0000000fff0f723e */ /* 0x000fe400020004ff */
[----:B0-2---:R-:W-:-:S03]  /*3f10*/  PRMT R12, RZ, 0x7610, R12 ;  /* 0x00007610ff0c7816 */ /* 0x005fc6000000000c */
[----:B------:R-:W-:-:S05]  /*3f20*/  HADD2.F32 R15, -RZ, R15.H0_H0 ;  /* 0x2000000fff0f7230 */ /* 0x000fca0000004100 */
[----:B------:R-:W-:-:S04]  /*3f30*/  FMUL R15, R15, R10 ;  /* 0x0000000a0f0f7220 */ /* 0x000fc80000400000 */
[----:B------:R-:W-:-:S05]  /*3f40*/  FFMA R15, R18, R3, R15 ;  /* 0x00000003120f7223 */ /* 0x000fca000000000f */
[----:B------:R-:W-:-:S05]  /*3f50*/  F2FP.SATFINITE.E5M2.F32.PACK_AB_MERGE_C R15, RZ, R15, RZ ;  /* 0x0000000fff0f723e */ /* 0x000fca00048060ff */
[----:B------:R0:W-:Y:S01]  /*3f60*/  @!P3 STG.E.U8 desc[UR18][R8.64+0x39], R15 ;  /* 0x0000390f0800b986 */ /* 0x0001e2000c101112 */
[----:B------:R-:W-:Y:S05]  /*3f70*/  @P0 BRA `(.L_x_94) ;  /* 0x0000000000040947 */ /* 0x000fea0003800000 */
[----:B------:R2:W5:Y:S02]  /*3f80*/  LDG.E.U8 R12, desc[UR18][R16.64+0x38] ;  /* 0x00003812100c7981 */ /* 0x000564000c1e1100 */
.L_x_94:
[----:B------:R-:W-:Y:S05]  /*3f90*/  BSYNC B1 ;  /* 0x0000000000017941 */ /* 0x000fea0003800000 */
.L_x_93:
[----:B-----5:R-:W-:Y:S01]  /*3fa0*/  LOP3.LUT R12, R12, 0xff, RZ, 0xc0, !PT ;  /* 0x000000ff0c0c7812 */ /* 0x020fe200078ec0ff */
[----:B------:R-:W-:Y:S01]  /*3fb0*/  BSSY B1, `(.L_x_95) ;  /* 0x000000b000017945 */ /* 0x000fe20003800000 */
[----:B------:R-:W-:Y:S02]  /*3fc0*/  ISETP.LT.OR P1, PT, R25, 0x9, !P1 ;  /* 0x000000091900780c */ /* 0x000fe40004f21670 */
[----:B------:R-:W-:-:S05]  /*3fd0*/  F2FP.F16.E5M2.UNPACK_B R12, R12 ;  /* 0x0000000cff0c723e */ /* 0x000fca00020004ff */
[----:B01----:R-:W-:-:S05]  /*3fe0*/  HADD2.F32 R9, -RZ, R12.H0_H0 ;  /* 0x2000000cff097230 */ /* 0x003fca0000004100 */
[----:B------:R-:W-:-:S04]  /*3ff0*/  FMUL R8, R9, R10 ;  /* 0x0000000a09087220 */ /* 0x000fc80000400000 */
[----:B------:R-:W-:-:S05]  /*4000*/  FFMA R8, R11, R3, R8 ;  /* 0x000000030b087223 */ /* 0x000fca0000000008 */
[----:B------:R-:W-:Y:S02]  /*4010*/  F2FP.SATFINITE.E5M2.F32.PACK_AB_MERGE_C R9, RZ, R8, RZ ;  /* 0x00000008ff09723e */ /* 0x000fe400048060ff */
[----:B------:R-:W-:-:S03]  /*4020*/  PRMT R8, RZ, 0x7610, R8 ;  /* 0x00007610ff087816 */ /* 0x000fc60000000008 */
[----:B------:R0:W-:Y:S01]  /*4030*/  @!P0 STG.E.U8 desc[UR18][R6.64+0x38], R9 ;  /* 0x0000380906008986 */ /* 0x0001e2000c101112 */
[----:B------:R-:W-:Y:S05]  /*4040*/  @P1 BRA `(.L_x_96) ;  /* 0x0000000000041947 */ /* 0x000fea0003800000 */
[----:B------:R1:W5:Y:S02]  /*4050*/  LDG.E.U8 R8, desc[UR18][R16.64+0x39] ;  /* 0x0000391210087981 */ /* 0x000364000c1e1100 */
.L_x_96:
[----:B------:R-:W-:Y:S05]  /*4060*/  BSYNC B1 ;  /* 0x0000000000017941 */ /* 0x000fea0003800000 */
.L_x_95:
[----:B------:R-:W-:Y:S05]  /*4070*/  @P1 BRA `(.L_x_97) ;  /* 0x0000000800601947 */ /* 0x000fea0003800000 */
[----:B-----5:R-:W-:-:S04]  /*4080*/  LOP3.LUT R8, R8, 0xff, RZ, 0xc0, !PT ;  /* 0x000000ff08087812 */ /* 0x020fc800078ec0ff */
[----:B------:R-:W-:-:S05]  /*4090*/  F2FP.F16.E5M2.UNPACK_B R8, R8 ;  /* 0x00000008ff08723e */ /* 0x000fca00020004ff */
[----:B0-----:R-:W-:-:S05]  /*40a0*/  HADD2.F32 R9, -RZ, R8.H0_H0 ;  /* 0x20000008ff097230 */ /* 0x001fca0000004100 */
[----:B------:R-:W-:-:S04]  /*40b0*/  FMUL R9, R9, R10 ;  /* 0x0000000a09097220 */ /* 0x000fc80000400000 */
[----:B------:R-:W-:-:S05]  /*40c0*/  FFMA R9, R14, R3, R9 ;  /* 0x000000030e097223 */ /* 0x000fca0000000009 */
[----:B------:R-:W-:-:S05]  /*40d0*/  F2FP.SATFINITE.E5M2.F32.PACK_AB_MERGE_C R9, RZ, R9, RZ ;  /* 0x00000009ff09723e */ /* 0x000fca00048060ff */
[----:B------:R0:W-:Y:S01]  /*40e0*/  STG.E.U8 desc[UR18][R6.64+0x39], R9 ;  /* 0x0000390906007986 */ /* 0x0001e2000c101112 */
[----:B------:R-:W-:Y:S05]  /*40f0*/  BRA `(.L_x_97) ;  /* 0x0000000800407947 */ /* 0x000fea0003800000 */
.L_x_32:
[C---:B------:R-:W-:Y:S01]  /*4100*/  ISETP.GE.AND P3, PT, R26.reuse, 0x1, PT ;  /* 0x000000011a00780c */ /* 0x040fe20003f66270 */
[-C--:B--2---:R-:W-:Y:S01]  /*4110*/  FMUL R79, R79, R3.reuse ;  /* 0x000000034f4f7220 */ /* 0x084fe20000400000 */
[----:B------:R-:W-:Y:S01]  /*4120*/  ISETP.GE.AND P0, PT, R26, 0x2, PT ;  /* 0x000000021a00780c */ /* 0x000fe20003f06270 */
[-C--:B------:R-:W-:Y:S01]  /*4130*/  FMUL R78, R78, R3.reuse ;  /* 0x000000034e4e7220 */ /* 0x080fe20000400000 */
[----:B------:R-:W-:Y:S01]  /*4140*/  ISETP.LT.OR P1, PT, R25, 0x1, !P3 ;  /* 0x000000011900780c */ /* 0x000fe20005f21670 */
[-C--:B------:R-:W-:Y:S01]  /*4150*/  FMUL R77, R77, R3.reuse ;  /* 0x000000034d4d7220 */ /* 0x080fe20000400000 */
[C---:B------:R-:W-:Y:S01]  /*4160*/  ISETP.LT.OR P2, PT, R25.reuse, 0x1, !P0 ;  /* 0x000000011900780c */ /* 0x040fe20004741670 */
[-C--:B------:R-:W-:Y:S01]  /*4170*/  FMUL R76, R76, R3.reuse ;  /* 0x000000034c4c7220 */ /* 0x080fe20000400000 */
[----:B------:R-:W-:Y:S01]  /*4180*/  ISETP.LT.OR P3, PT, R25, 0x9, !P3 ;  /* 0x000000091900780c */ /* 0x000fe20005f61670 */
[----:B------:R-:W-:Y:S01]  /*4190*/  FMUL R75, R75, R3 ;  /* 0x000000034b4b7220 */ /* 0x000fe20000400000 */
[----:B------:R-:W-:Y:S01]  /*41a0*/  F2FP.SATFINITE.E5M2.F32.PACK_AB_MERGE_C R79, RZ, R79, RZ ;  /* 0x0000004fff4f723e */ /* 0x000fe200048060ff */
[-C--:B------:R-:W-:Y:S01]  /*41b0*/  FMUL R74, R74, R3.reuse ;  /* 0x000000034a4a7220 */ /* 0x080fe20000400000 */
[----:B------:R-:W-:Y:S01]  /*41c0*/  F2FP.SATFINITE.E5M2.F32.PACK_AB_MERGE_C R13, RZ, R78, RZ ;  /* 0x0000004eff0d723e */ /* 0x000fe200048060ff */
[----:B------:R-:W-:Y:S01]  /*41d0*/  FMUL R73, R73, R3 ;  /* 0x0000000349497220 */ /* 0x000fe20000400000 */
[----:B------:R-:W-:Y:S01]  /*41e0*/  F2FP.SATFINITE.E5M2.F32.PACK_AB_MERGE_C R77, RZ, R77, RZ ;  /* 0x0000004dff4d723e */ /* 0x000fe200048060ff */
[-C--:B------:R-:W-:Y:S01]  /*41f0*/  FMUL R72, R72, R3.reuse ;  /* 0x0000000348487220 */ /* 0x080fe20000400000 */
[----:B------:R-:W-:Y:S01]  /*4200*/  ISETP.LT.OR P0, PT, R25, 0x9, !P0 ;  /* 0x000000091900780c */ /* 0x000fe20004701670 */
[----:B------:R-:W-:Y:S01]  /*4210*/  @!P1 STG.E.U8 desc[UR18][R8.64], R79 ;  /* 0x0000004f08009986 */ /* 0x000fe2000c101112 */
[C---:B------:R-:W-:Y:S01]  /*4220*/  ISETP.GE.AND P1, PT, R26.reuse, 0x9, PT ;  /* 0x000000091a00780c */ /* 0x040fe20003f26270 */
[----:B------:R-:W-:Y:S01]  /*4230*/  FMUL R71, R71, R3 ;  /* 0x0000000347477220 */ /* 0x000fe20000400000 */
[----:B------:R-:W-:Y:S01]  /*4240*/  F2FP.SATFINITE.E5M2.F32.PACK_AB_MERGE_C R75, RZ, R75, RZ ;  /* 0x0000004bff4b723e */ /* 0x000fe200048060ff */
[----:B------:R0:W-:Y:S01]  /*4250*/  @!P2 STG.E.U8 desc[UR18][R8.64+0x1], R13 ;  /* 0x0000010d0800a986 */ /* 0x0001e2000c101112 */
[----:B------:R-:W-:Y:S01]  /*4260*/  ISETP.GE.AND P2, PT, R26, 0xa, PT ;  /* 0x0000000a1a00780c */ /* 0x000fe20003f46270 */
[-C--:B------:R-:W-:Y:S01]  /*4270*/  FMUL R70, R70, R3.reuse ;  /* 0x0000000346467220 */ /* 0x080fe20000400000 */
[----:B------:R-:W-:Y:S01]  /*4280*/  F2FP.SATFINITE.E5M2.F32.PACK_AB_MERGE_C R17, RZ, R74, RZ ;  /* 0x0000004aff11723e */ /* 0x000fe200048060ff */
[----:B------:R-:W-:Y:S01]  /*4290*/  @!P3 STG.E.U8 desc[UR18][R6.64], R77 ;  /* 0x0000004d0600b986 */ /* 0x000fe2000c101112 */
[C---:B------:R-:W-:Y:S01]  /*42a0*/  ISETP.LT.OR P3, PT, R25.reuse, 0x1, !P1 ;  /* 0x000000011900780c */ /* 0x040fe20004f61670 */
[-C--:B------:R-:W-:Y:S01]  /*42b0*/  FMUL R68, R68, R3.reuse ;  /* 0x0000000344447220 */ /* 0x080fe20000400000 */
[----:B------:R-:W-:Y:S01]  /*42c0*/  ISETP.LT.OR P5, PT, R25, 0x1, !P2 ;  /* 0x000000011900780c */ /* 0x000fe200057a1670 */
[-C--:B------:R-:W-:Y:S01]  /*42d0*/  FMUL R67, R67, R3.reuse ;  /* 0x0000000343437220 */ /* 0x080fe20000400000 */
[----:B------:R-:W-:Y:S01]  /*42e0*/  ISETP.LT.OR P1, PT, R25, 0x9, !P1 ;  /* 0x000000091900780c */ /* 0x000fe20004f21670 */
[----:B------:R-:W-:Y:S01]  /*42f0*/  FMUL R65, R65, R3 ;  /* 0x0000000341417220 */ /* 0x000fe20000400000 */
[----:B------:R-:W-:Y:S01]  /*4300*/  F2FP.SATFINITE.E5M2.F32.PACK_AB_MERGE_C R73, RZ, R73, RZ ;  /* 0x00000049ff49723e */ /* 0x000fe200048060ff */
[-C--:B------:R-:W-:Y:S01]  /*4310*/  FMUL R66, R66, R3.reuse ;  /* 0x0000000342427220 */ /* 0x080fe20000400000 */
[----:B0-----:R-:W-:Y:S01]  /*4320*/  F2FP.SATFINITE.E5M2.F32.PACK_AB_MERGE_C R13, RZ, R76, RZ ;  /* 0x0000004cff0d723e */ /* 0x001fe200048060ff */
[-C--:B------:R-:W-:Y:S01]  /*4330*/  FMUL R64, R64, R3.reuse ;  /* 0x0000000340407220 */ /* 0x080fe20000400000 */
[----:B------:R-:W-:Y:S01]  /*4340*/  ISETP.LT.OR P2, PT, R25, 0x9, !P2 ;  /* 0x000000091900780c */ /* 0x000fe20005741670 */
[-C--:B------:R-:W-:Y:S01]  /*4350*/  FMUL R63, R63, R3.reuse ;  /* 0x000000033f3f7220 */ /* 0x080fe20000400000 */
[----:B------:R-:W-:Y:S01]  /*4360*/  F2FP.SATFINITE.E5M2.F32.PACK_AB_MERGE_C R27, RZ, R72, RZ ;  /* 0x00000048ff1b723e */ /* 0x000fe200048060ff */
[----:B------:R0:W-:Y:S01]  /*4370*/  @!P0 STG.E.U8 desc[UR18][R6.64+0x1], R13 ;  /* 0x0000010d06008986 */ /* 0x0001e2000c101112 */
[C---:B------:R-:W-:Y:S01]  /*4380*/  ISETP.GE.AND P0, PT, R26.reuse, 0x11, PT ;  /* 0x000000111a00780c */ /* 0x040fe20003f06270 */
[----:B------:R-:W-:Y:S01]  /*4390*/  FMUL R61, R61, R3 ;  /* 0x000000033d3d7220 */ /* 0x000fe20000400000 */
[----:B------:R-:W-:Y:S01]  /*43a0*/  F2FP.SATFINITE.E5M2.F32.PACK_AB_MERGE_C R71, RZ, R71, RZ ;  /* 0x00000047ff47723e */ /* 0x000fe200048060ff */
[----:B------:R-:W-:Y:S01]  /*43b0*/  @!P3 STG.E.U8 desc[UR18][R8.64+0x8], R75 ;  /* 0x0000084b0800b986 */ /* 0x000fe2000c101112 */
[----:B------:R-:W-:Y:S01]  /*43c0*/  ISETP.GE.AND P3, PT, R26, 0x12, PT ;  /* 0x000000121a00780c */ /* 0x000fe20003f66270 */
[----:B------:R-:W-:Y:S01]  /*43d0*/  FMUL R62, R62, R3 ;  /* 0x000000033e3e7220 */ /* 0x000fe20000400000 */
[----:B------:R-:W-:Y:S01]  /*43e0*/  F2FP.SATFINITE.E5M2.F32.PACK_AB_MERGE_C R67, RZ, R67, RZ ;  /* 0x00000043ff43723e */ /* 0x000fe200048060ff */
[----:B------:R1:W-:Y:S01]  /*43f0*/  @!P5 STG.E.U8 desc[UR18][R8.64+0x9], R17 ;  /* 0x000009110800d986 */ /* 0x0003e2000c101112 */
[----:B------:R-:W-:Y:S01]  /*4400*/  ISETP.LT.OR P5, PT, R25, 0x1, !P3 ;  /* 0x000000011900780c */ /* 0x000fe20005fa1670 */
[-C--:B------:R-:W-:Y:S01]  /*4410*/  FMUL R59, R59, R3.reuse ;  /* 0x000000033b3b7220 */ /* 0x080fe20000400000 */
[C---:B------:R-:W-:Y:S01]  /*4420*/  ISETP.LT.OR P3, PT, R25.reuse, 0x9, !P3 ;  /* 0x000000091900780c */ /* 0x040fe20005f61670 */
[----:B------:R-:W-:Y:S01]  /*4430*/  @!P1 STG.E.U8 desc[UR18][R6.64+0x8], R73 ;  /* 0x0000084906009986 */ /* 0x000fe2000c101112 */
[----:B------:R-:W-:Y:S01]  /*4440*/  ISETP.LT.OR P1, PT, R25, 0x1, !P0 ;  /* 0x000000011900780c */ /* 0x000fe20004721670 */
[-C--:B------:R-:W-:Y:S01]  /*4450*/  FMUL R60, R60, R3.reuse ;  /* 0x000000033c3c7220 */ /* 0x080fe20000400000 */
[----:B0-----:R-:W-:Y:S01]  /*4460*/  F2FP.SATFINITE.E5M2.F32.PACK_AB_MERGE_C R13, RZ, R70, RZ ;  /* 0x00000046ff0d723e */ /* 0x001fe200048060ff */
[----:B------:R-:W-:Y:S01]  /*4470*/  @!P2 STG.E.U8 desc[UR18][R6.64+0x9], R27 ;  /* 0x0000091b0600a986 */ /* 0x000fe2000c101112 */
[----:B------:R-:W-:Y:S01]  /*4480*/  ISETP.GE.AND P2, PT, R26, 0x19, PT ;  /* 0x000000191a00780c */ /* 0x000fe20003f46270 */
[-C--:B------:R-:W-:Y:S01]  /*4490*/  FMUL R57, R57, R3.reuse ;  /* 0x0000000339397220 */ /* 0x080fe20000400000 */
[C---:B------:R-:W-:Y:S01]  /*44a0*/  ISETP.LT.OR P0, PT, R25.reuse, 0x9, !P0 ;  /* 0x000000091900780c */ /* 0x040fe20004701670 */
[-C--:B------:R-:W-:Y:S01]  /*44b0*/  FMUL R58, R58, R3.reuse ;  /* 0x000000033a3a7220 */ /* 0x080fe20000400000 */
[----:B------:R-:W-:Y:S01]  /*44c0*/  ISETP.LT.OR P6, PT, R25, 0x1, !P2 ;  /* 0x000000011900780c */ /* 0x000fe200057c1670 */
[----:B------:R0:W-:Y:S01]  /*44d0*/  @!P5 STG.E.U8 desc[UR18][R8.64+0x11], R13 ;  /* 0x0000110d0800d986 */ /* 0x0001e2000c101112 */
[----:B-1----:R-:W-:Y:S01]  /*44e0*/  F2FP.SATFINITE.E5M2.F32.PACK_AB_MERGE_C R17, RZ, R68, RZ ;  /* 0x00000044ff11723e */ /* 0x002fe200048060ff */
[----:B------:R-:W-:Y:S01]  /*44f0*/  FMUL R56, R56, R3 ;  /* 0x0000000338387220 */ /* 0x000fe20000400000 */
[----:B------:R-:W-:Y:S01]  /*4500*/  F2FP.SATFINITE.E5M2.F32.PACK_AB_MERGE_C R65, RZ, R65, RZ ;  /* 0x00000041ff41723e */ /* 0x000fe200048060ff */
[----:B------:R-:W-:Y:S01]  /*4510*/  @!P1 STG.E.U8 desc[UR18][R8.64+0x10], R71 ;  /* 0x0000104708009986 */ /* 0x000fe2000c101112 */
[----:B------:R-:W-:Y:S01]  /*4520*/  ISETP.GE.AND P1, PT, R26, 0x1a, PT ;  /* 0x0000001a1a00780c */ /* 0x000fe20003f26270 */
[-C--:B------:R-:W-:Y:S01]  /*4530*/  FMUL R23, R23, R3.reuse ;  /* 0x0000000317177220 */ /* 0x080fe20000400000 */
[C---:B------:R-:W-:Y:S01]  /*4540*/  ISETP.LT.OR P2, PT, R25.reuse, 0x9, !P2 ;  /* 0x000000091900780c */ /* 0x040fe20005741670 */
[----:B------:R1:W-:Y:S01]  /*4550*/  @!P3 STG.E.U8 desc[UR18][R6.64+0x11], R17 ;  /* 0x000011110600b986 */ /* 0x0003e2000c101112 */
[----:B------:R-:W-:Y:S01]  /*4560*/  ISETP.LT.OR P5, PT, R25, 0x1, !P1 ;  /* 0x000000011900780c */ /* 0x000fe20004fa1670 */
[-C--:B------:R-:W-:Y:S01]  /*4570*/  FMUL R21, R21, R3.reuse ;  /* 0x0000000315157220 */ /* 0x080fe20000400000 */
[----:B------:R-:W-:Y:S01]  /*4580*/  ISETP.LT.OR P3, PT, R25, 0x9, !P1 ;  /* 0x000000091900780c */ /* 0x000fe20004f61670 */
[----:B------:R-:W-:Y:S01]  /*4590*/  @!P0 STG.E.U8 desc[UR18][R6.64+0x10], R67 ;  /* 0x0000104306008986 */ /* 0x000fe2000c101112 */
[----:B0-----:R-:W-:Y:S01]  /*45a0*/  F2FP.SATFINITE.E5M2.F32.PACK_AB_MERGE_C R13, RZ, R66, RZ ;  /* 0x00000042ff0d723e */ /* 0x001fe200048060ff */
[-C--:B------:R-:W-:Y:S01]  /*45b0*/  FMUL R22, R22, R3.reuse ;  /* 0x0000000316167220 */ /* 0x080fe20000400000 */
[C---:B------:R-:W-:Y:S01]  /*45c0*/  ISETP.GE.AND P0, PT, R26.reuse, 0x21, PT ;  /* 0x000000211a00780c */ /* 0x040fe20003f06270 */
[----:B------:R-:W-:Y:S01]  /*45d0*/  @!P6 STG.E.U8 desc[UR18][R8.64+0x18], R65 ;  /* 0x000018410800e986 */ /* 0x000fe2000c101112 */
[----:B------:R-:W-:Y:S01]  /*45e0*/  ISETP.GE.AND P1, PT, R26, 0x22, PT ;  /* 0x000000221a00780c */ /* 0x000fe20003f26270 */
[-C--:B------:R-:W-:Y:S01]  /*45f0*/  FMUL R19, R19, R3.reuse ;  /* 0x0000000313137220 */ /* 0x080fe20000400000 */
[C---:B------:R-:W-:Y:S01]  /*4600*/  ISETP.LT.OR P6, PT, R25.reuse, 0x1, !P0 ;  /* 0x000000011900780c */ /* 0x040fe200047c1670 */
[-C--:B------:R-:W-:Y:S01]  /*4610*/  FMUL R20, R20, R3.reuse ;  /* 0x0000000314147220 */ /* 0x080fe20000400000 */
[----:B-1----:R-:W-:Y:S01]  /*4620*/  F2FP.SATFINITE.E5M2.F32.PACK_AB_MERGE_C R17, RZ, R64, RZ ;  /* 0x00000040ff11723e */ /* 0x002fe200048060ff */
[----:B------:R0:W-:Y:S01]  /*4630*/  @!P5 STG.E.U8 desc[UR18][R8.64+0x19], R13 ;  /* 0x0000190d0800d986 */ /* 0x0001e2000c101112 */
[----:B------:R-:W-:Y:S01]  /*4640*/  ISETP.LT.OR P5, PT, R25, 0x1, !P1 ;  /* 0x000000011900780c */ /* 0x000fe20004fa1670 */
[----:B------:R-:W-:Y:S01]  /*4650*/  FMUL R15, R15, R3 ;  /* 0x000000030f0f7220 */ /* 0x000fe20000400000 */
[----:B------:R-:W-:Y:S01]  /*4660*/  F2FP.SATFINITE.E5M2.F32.PACK_AB_MERGE_C R63, RZ, R63, RZ ;  /* 0x0000003fff3f723e */ /* 0x000fe200048060ff */
[----:B------:R1:W-:Y:S01]  /*4670*/  @!P3 STG.E.U8 desc[UR18][R6.64+0x19], R17 ;  /* 0x000019110600b986 */ /* 0x0003e2000c101112 */
[----:B------:R-:W-:Y:S01]  /*4680*/  F2FP.SATFINITE.E5M2.F32.PACK_AB_MERGE_C R61, RZ, R61, RZ ;  /* 0x0000003dff3d723e */ /* 0x000fe200048060ff */
[-C--:B------:R-:W-:Y:S01]  /*4690*/  FMUL R18, R18, R3.reuse ;  /* 0x0000000312127220 */ /* 0x080fe20000400000 */
[----:B------:R-:W-:Y:S01]  /*46a0*/  F2FP.SATFINITE.E5M2.F32.PACK_AB_MERGE_C R27, RZ, R62, RZ ;  /* 0x0000003eff1b723e */ /* 0x000fe200048060ff */
[----:B------:R-:W-:Y:S01]  /*46b0*/  @!P2 STG.E.U8 desc[UR18][R6.64+0x18], R63 ;  /* 0x0000183f0600a986 */ /* 0x000fe2000c101112 */
[----:B------:R-:W-:Y:S01]  /*46c0*/  ISETP.LT.OR P3, PT, R25, 0x9, !P1 ;  /* 0x000000091900780c */ /* 0x000fe20004f61670 */
[-C--:B------:R-:W-:Y:S01]  /*46d0*/  FMUL R11, R11, R3.reuse ;  /* 0x000000030b0b7220 */ /* 0x080fe20000400000 */
[----:B------:R-:W-:Y:S01]  /*46e0*/  ISETP.GE.AND P2, PT, R26, 0x29, PT ;  /* 0x000000291a00780c */ /* 0x000fe20003f46270 */
[----:B------:R-:W-:Y:S01]  /*46f0*/  @!P6 STG.E.U8 desc[UR18][R8.64+0x20], R61 ;  /* 0x0000203d0800e986 */ /* 0x000fe2000c101112 */
[C---:B------:R-:W-:Y:S01]  /*4700*/  ISETP.LT.OR P0, PT, R25.reuse, 0x9, !P0 ;  /* 0x000000091900780c */ /* 0x040fe20004701670 */
[----:B------:R-:W-:Y:S01]  /*4710*/  FMUL R14, R14, R3 ;  /* 0x000000030e0e7220 */ /* 0x000fe20000400000 */
[----:B------:R-:W-:Y:S01]  /*4720*/  ISETP.GE.AND P1, PT, R26, 0x2a, PT ;  /* 0x0000002a1a00780c */ /* 0x000fe20003f26270 */
[----:B------:R-:W-:Y:S01]  /*4730*/  @!P5 STG.E.U8 desc[UR18][R8.64+0x21], R27 ;  /* 0x0000211b0800d986 */ /* 0x000fe2000c101112 */
[----:B------:R-:W-:-:S02]  /*4740*/  ISETP.LT.OR P6, PT, R25, 0x1, !P2 ;  /* 0x000000011900780c */ /* 0x000fc400057c1670 */
[C---:B------:R-:W-:Y:S02]  /*4750*/  ISETP.LT.OR P5, PT, R25.reuse, 0x1, !P1 ;  /* 0x000000011900780c */ /* 0x040fe40004fa1670 */
[----:B------:R-:W-:Y:S02]  /*4760*/  F2FP.SATFINITE.E5M2.F32.PACK_AB_MERGE_C R59, RZ, R59, RZ ;  /* 0x0000003bff3b723e */ /* 0x000fe400048060ff */
[----:B0-----:R-:W-:Y:S02]  /*4770*/  F2FP.SATFINITE.E5M2.F32.PACK_AB_MERGE_C R13, RZ, R60, RZ ;  /* 0x0000003cff0d723e */ /* 0x001fe400048060ff */
[----:B------:R-:W-:Y:S01]  /*4780*/  F2FP.SATFINITE.E5M2.F32.PACK_AB_MERGE_C R57, RZ, R57, RZ ;  /* 0x00000039ff39723e */ /* 0x000fe200048060ff */
[----:B------:R-:W-:Y:S01]  /*4790*/  @!P0 STG.E.U8 desc[UR18][R6.64+0x20], R59 ;  /* 0x0000203b06008986 */ /* 0x000fe2000c101112 */
[----:B-1----:R-:W-:Y:S02]  /*47a0*/  F2FP.SATFINITE.E5M2.F32.PACK_AB_MERGE_C R17, RZ, R58, RZ ;  /* 0x0000003aff11723e */ /* 0x002fe400048060ff */
[C---:B------:R-:W-:Y:S01]  /*47b0*/  ISETP.LT.OR P1, PT, R25.reuse, 0x9, !P1 ;  /* 0x000000091900780c */ /* 0x040fe20004f21670 */
[----:B------:R0:W-:Y:S01]  /*47c0*/  @!P3 STG.E.U8 desc[UR18][R6.64+0x21], R13 ;  /* 0x0000210d0600b986 */ /* 0x0001e2000c101112 */
[----:B------:R-:W-:-:S02]  /*47d0*/  ISETP.LT.OR P2, PT, R25, 0x9, !P2 ;  /* 0x000000091900780c */ /* 0x000fc40005741670 */
[C---:B------:R-:W-:Y:S01]  /*47e0*/  ISETP.GE.AND P3, PT, R26.reuse, 0x31, PT ;  /* 0x000000311a00780c */ /* 0x040fe20003f66270 */
[----:B------:R-:W-:Y:S01]  /*47f0*/  @!P6 STG.E.U8 desc[UR18][R8.64+0x28], R57 ;  /* 0x000028390800e986 */ /* 0x000fe2000c101112 */
[----:B------:R-:W-:Y:S02]  /*4800*/  ISETP.GE.AND P0, PT, R26, 0x32, PT ;  /* 0x000000321a00780c */ /* 0x000fe40003f06270 */
[----:B------:R-:W-:Y:S01]  /*4810*/  F2FP.SATFINITE.E5M2.F32.PACK_AB_MERGE_C R23, RZ, R23, RZ ;  /* 0x00000017ff17723e */ /* 0x000fe200048060ff */
[----:B------:R1:W-:Y:S01]  /*4820*/  @!P5 STG.E.U8 desc[UR18][R8.64+0x29], R17 ;  /* 0x000029110800d986 */ /* 0x0003e2000c101112 */
[C---:B------:R-:W-:Y:S02]  /*4830*/  ISETP.LT.OR P5, PT, R25.reuse, 0x1, !P3 ;  /* 0x000000011900780c */ /* 0x040fe40005fa1670 */
[----:B------:R-:W-:Y:S02]  /*4840*/  ISETP.LT.OR P6, PT, R25, 0x1, !P0 ;  /* 0x000000011900780c */ /* 0x000fe400047c1670 */
[----:B0-----:R-:W-:Y:S01]  /*4850*/  F2FP.SATFINITE.E5M2.F32.PACK_AB_MERGE_C R13, RZ, R56, RZ ;  /* 0x00000038ff0d723e */ /* 0x001fe200048060ff */
[----:B------:R-:W-:Y:S01]  /*4860*/  @!P2 STG.E.U8 desc[UR18][R6.64+0x28], R23 ;  /* 0x000028170600a986 */ /* 0x000fe2000c101112 */
[----:B------:R-:W-:-:S02]  /*4870*/  F2FP.SATFINITE.E5M2.F32.PACK_AB_MERGE_C R21, RZ, R21, RZ ;  /* 0x00000015ff15723e */ /* 0x000fc400048060ff */
[C---:B------:R-:W-:Y:S01]  /*4880*/  ISETP.GE.AND P2, PT, R26.reuse, 0x3a, PT ;  /* 0x0000003a1a00780c */ /* 0x040fe20003f46270 */
[----:B------:R0:W-:Y:S01]  /*4890*/  @!P1 STG.E.U8 desc[UR18][R6.64+0x29], R13 ;  /* 0x0000290d06009986 */ /* 0x0001e2000c101112 */
[C---:B------:R-:W-:Y:S02]  /*48a0*/  ISETP.LT.OR P1, PT, R25.reuse, 0x9, !P3 ;  /* 0x000000091900780c */ /* 0x040fe40005f21670 */
[----:B-1----:R-:W-:Y:S01]  /*48b0*/  F2FP.SATFINITE.E5M2.F32.PACK_AB_MERGE_C R17, RZ, R22, RZ ;  /* 0x00000016ff11723e */ /* 0x002fe200048060ff */
[----:B------:R-:W-:Y:S01]  /*48c0*/  @!P5 STG.E.U8 desc[UR18][R8.64+0x30], R21 ;  /* 0x000030150800d986 */ /* 0x000fe2000c101112 */
[----:B------:R-:W-:Y:S02]  /*48d0*/  ISETP.GE.AND P3, PT, R26, 0x39, PT ;  /* 0x000000391a00780c */ /* 0x000fe40003f66270 */
[C---:B------:R-:W-:Y:S01]  /*48e0*/  ISETP.LT.OR P0, PT, R25.reuse, 0x9, !P0 ;  /* 0x000000091900780c */ /* 0x040fe20004701670 */
[----:B------:R1:W-:Y:S01]  /*48f0*/  @!P6 STG.E.U8 desc[UR18][R8.64+0x31], R17 ;  /* 0x000031110800e986 */ /* 0x0003e2000c101112 */
[----:B------:R-:W-:-:S02]  /*4900*/  ISETP.LT.OR P5, PT, R25, 0x1, !P3 ;  /* 0x000000011900780c */ /* 0x000fc40005fa1670 */
[C---:B------:R-:W-:Y:S02]  /*4910*/  ISETP.LT.OR P6, PT, R25.reuse, 0x1, !P2 ;  /* 0x000000011900780c */ /* 0x040fe400057c1670 */
[C---:B------:R-:W-:Y:S02]  /*4920*/  ISETP.LT.OR P3, PT, R25.reuse, 0x9, !P3 ;  /* 0x000000091900780c */ /* 0x040fe40005f61670 */
[----:B------:R-:W-:Y:S02]  /*4930*/  ISETP.LT.OR P2, PT, R25, 0x9, !P2 ;  /* 0x000000091900780c */ /* 0x000fe40005741670 */
[----:B------:R-:W-:Y:S02]  /*4940*/  F2FP.SATFINITE.E5M2.F32.PACK_AB_MERGE_C R19, RZ, R19, RZ ;  /* 0x00000013ff13723e */ /* 0x000fe400048060ff */
[----:B0-----:R-:W-:Y:S02]  /*4950*/  F2FP.SATFINITE.E5M2.F32.PACK_AB_MERGE_C R13, RZ, R20, RZ ;  /* 0x00000014ff0d723e */ /* 0x001fe400048060ff */
[----:B------:R-:W-:Y:S01]  /*4960*/  F2FP.SATFINITE.E5M2.F32.PACK_AB_MERGE_C R15, RZ, R15, RZ ;  /* 0x0000000fff0f723e */ /* 0x000fe200048060ff */
[----:B------:R0:W-:Y:S01]  /*4970*/  @!P1 STG.E.U8 desc[UR18][R6.64+0x30], R19 ;  /* 0x0000301306009986 */ /* 0x0001e2000c101112 */
[----:B-1----:R-:W-:-:S02]  /*4980*/  F2FP.SATFINITE.E5M2.F32.PACK_AB_MERGE_C R17, RZ, R18, RZ ;  /* 0x00000012ff11723e */ /* 0x002fc400048060ff */
[----:B------:R-:W-:Y:S01]  /*4990*/  F2FP.SATFINITE.E5M2.F32.PACK_AB_MERGE_C R11, RZ, R11, RZ ;  /* 0x0000000bff0b723e */ /* 0x000fe200048060ff */
[----:B------:R0:W-:Y:S01]  /*49a0*/  @!P0 STG.E.U8 desc[UR18][R6.64+0x31], R13 ;  /* 0x0000310d06008986 */ /* 0x0001e2000c101112 */
[----:B------:R-:W-:-:S03]  /*49b0*/  F2FP.SATFINITE.E5M2.F32.PACK_AB_MERGE_C R21, RZ, R14, RZ ;  /* 0x0000000eff15723e */ /* 0x000fc600048060ff */
[----:B------:R0:W-:Y:S04]  /*49c0*/  @!P5 STG.E.U8 desc[UR18][R8.64+0x38], R15 ;  /* 0x0000380f0800d986 */ /* 0x0001e8000c101112 */
[----:B------:R0:W-:Y:S04]  /*49d0*/  @!P6 STG.E.U8 desc[UR18][R8.64+0x39], R17 ;  /* 0x000039110800e986 */ /* 0x0001e8000c101112 */
[----:B------:R0:W-:Y:S04]  /*49e0*/  @!P3 STG.E.U8 desc[UR18][R6.64+0x38], R11 ;  /* 0x0000380b0600b986 */ /* 0x0001e8000c101112 */
[----:B------:R0:W-:Y:S02]  /*49f0*/  @!P2 STG.E.U8 desc[UR18][R6.64+0x39], R21 ;  /* 0x000039150600a986 */ /* 0x0001e4000c101112 */
.L_x_97:
[----:B------:R-:W-:Y:S05]  /*4a00*/  BSYNC B0 ;  /* 0x0000000000007941 */ /* 0x000fea0003800000 */
.L_x_31:
[----:B------:R-:W-:Y:S01]  /*4a10*/  ULDC UR6, c[0x0][0xc] ;  /* 0x0000030000067ab9 */ /* 0x000fe20000000800 */
[----:B------:R-:W-:Y:S01]  /*4a20*/  ULDC UR7, c[0x0][0x10] ;  /* 0x0000040000077ab9 */ /* 0x000fe20000000800 */
[----:B0-----:R-:W0:Y:S01]  /*4a30*/  LDC R9, c[0x0][0x14] ;  /* 0x00000500ff097b82 */ /* 0x001e220000000800 */
[----:B------:R-:W-:Y:S01]  /*4a40*/  UIMAD.WIDE.U32 UR6, UR6, UR7, URZ ;  /* 0x00000007060672a5 */ /* 0x000fe2000f8e003f */
[----:B------:R-:W-:Y:S02]  /*4a50*/  IMAD.MOV.U32 R6, RZ, RZ, R0 ;  /* 0x000000ffff067224 */ /* 0x000fe400078e0000 */
[----:B------:R-:W-:Y:S02]  /*4a60*/  IMAD.MOV.U32 R7, RZ, RZ, R5 ;  /* 0x000000ffff077224 */ /* 0x000fe400078e0005 */
[----:B------:R-:W-:Y:S02]  /*4a70*/  IMAD.MOV.U32 R13, RZ, RZ, -0x1 ;  /* 0xffffffffff0d7424 */ /* 0x000fe400078e00ff */
[----:B------:R-:W-:-:S02]  /*4a80*/  IMAD.MOV.U32 R69, RZ, RZ, -0x1 ;  /* 0xffffffffff457424 */ /* 0x000fc400078e00ff */
[----:B0-----:R-:W-:-:S04]  /*4a90*/  IMAD.WIDE.U32 R6, R9, UR6, R6 ;  /* 0x0000000609067c25 */ /* 0x001fc8000f8e0006 */
[----:B------:R-:W-:Y:S01]  /*4aa0*/  IMAD R5, R9, UR7, RZ ;  /* 0x0000000709057c24 */ /* 0x000fe2000f8e02ff */
[----:B------:R-:W-:Y:S01]  /*4ab0*/  ULDC.64 UR6, c[0x0][0x650] ;  /* 0x0001940000067ab9 */ /* 0x000fe20000000a00 */
[----:B------:R-:W-:Y:S01]  /*4ac0*/  IMAD.MOV.U32 R0, RZ, RZ, R6 ;  /* 0x000000ffff007224 */ /* 0x000fe200078e0006 */
[----:B------:R-:W-:Y:S01]  /*4ad0*/  ISETP.GE.U32.AND P0, PT, R6, UR6, PT ;  /* 0x0000000606007c0c */ /* 0x000fe2000bf06070 */
[----:B------:R-:W-:Y:S01]  /*4ae0*/  IMAD.IADD R5, R7, 0x1, R5 ;  /* 0x0000000107057824 */ /* 0x000fe200078e0205 */
[----:B------:R-:W-:-:S04]  /*4af0*/  PRMT R7, RZ, 0x7610, R7 ;  /* 0x00007610ff077816 */ /* 0x000fc80000000007 */
[----:B------:R-:W-:-:S13]  /*4b00*/  ISETP.GE.U32.AND.EX P0, PT, R5, UR7, PT, P0 ;  /* 0x0000000705007c0c */ /* 0x000fda000bf06100 */
[----:B------:R-:W-:Y:S05]  /*4b10*/  @P0 BRA `(.L_x_98) ;  /* 0x0000000400640947 */ /* 0x000fea0003800000 */
[----:B------:R-:W0:Y:S01]  /*4b20*/  S2R R20, SR_CTAID.X ;  /* 0x0000000000147919 */ /* 0x000e220000002500 */
[----:B------:R-:W0:Y:S01]  /*4b30*/  LDC.64 R14, c[0x0][0x628] ;  /* 0x00018a00ff0e7b82 */ /* 0x000e220000000a00 */
[----:B------:R-:W-:Y:S01]  /*4b40*/  ULDC UR6, c[0x0][0x150] ;  /* 0x0000540000067ab9 */ /* 0x000fe20000000800 */
[----:B------:R-:W-:Y:S01]  /*4b50*/  IMAD.MOV.U32 R12, RZ, RZ, R0 ;  /* 0x000000ffff0c7224 */ /* 0x000fe200078e0000 */
[----:B------:R-:W0:Y:S01]  /*4b60*/  S2R R22, SR_CTAID.Y ;  /* 0x0000000000167919 */ /* 0x000e220000002600 */
[----:B------:R-:W-:-:S04]  /*4b70*/  IMAD.MOV.U32 R13, RZ, RZ, R5 ;  /* 0x000000ffff0d7224 */ /* 0x000fc800078e0005 */
[----:B------:R-:W0:Y:S08]  /*4b80*/  LDC R23, c[0x0][0x144] ;  /* 0x00005100ff177b82 */ /* 0x000e300000000800 */
[----:B-1234-:R-:W1:Y:S08]  /*4b90*/  LDC R16, c[0x0][0x630] ;  /* 0x00018c00ff107b82 */ /* 0x01ee700000000800 */
[----:B------:R-:W2:Y:S01]  /*4ba0*/  LDC.64 R18, c[0x0][0x620] ;  /* 0x00018800ff127b82 */ /* 0x000ea20000000a00 */
[----:B0-----:R-:W-:-:S04]  /*4bb0*/  ISETP.NE.U32.AND P0, PT, R14, RZ, PT ;  /* 0x000000ff0e00720c */ /* 0x001fc80003f05070 */
[----:B------:R-:W-:Y:S02]  /*4bc0*/  ISETP.NE.AND.EX P0, PT, R15, RZ, PT, P0 ;  /* 0x000000ff0f00720c */ /* 0x000fe40003f05300 */
[----:B------:R-:W-:-:S05]  /*4bd0*/  I2FP.F32.U32 R6, R20 ;  /* 0x0000001400067245 */ /* 0x000fca0000201000 */
[----:B------:R-:W-:-:S04]  /*4be0*/  FMUL R6, R6, UR6 ;  /* 0x0000000606067c20 */ /* 0x000fc80008400000 */
[----:B------:R0:W3:Y:S02]  /*4bf0*/  F2I.U32.TRUNC.NTZ R21, R6 ;  /* 0x0000000600157305 */ /* 0x0000e4000020f000 */
[----:B-1----:R-:W-:Y:S05]  /*4c00*/  @!P0 BRA `(.L_x_99) ;  /* 0x0000000000288947 */ /* 0x002fea0003800000 */
[----:B------:R-:W1:Y:S02]  /*4c10*/  LDC R7, c[0x0][0x634] ;  /* 0x00018d00ff077b82 */ /* 0x000e640000000800 */
[----:B-1----:R-:W-:-:S05]  /*4c20*/  IADD3 R11, P0, R0, R7, RZ ;  /* 0x00000007000b7210 */ /* 0x002fca0007f1e0ff */
[----:B------:R-:W-:-:S04]  /*4c30*/  IMAD.X R17, RZ, RZ, R5, P0 ;  /* 0x000000ffff117224 */ /* 0x000fc800000e0605 */
[----:B0-----:R-:W-:-:S04]  /*4c40*/  IMAD.WIDE.U32 R6, R17, R14, RZ ;  /* 0x0000000e11067225 */ /* 0x001fc800078e00ff */
[----:B-----5:R-:W-:-:S04]  /*4c50*/  IMAD.WIDE.U32 R8, P0, R11, R15, R6 ;  /* 0x0000000f0b087225 */ /* 0x020fc80007800006 */
[----:B------:R-:W-:-:S04]  /*4c60*/  IMAD.WIDE.U32 R6, R11, R14, RZ ;  /* 0x0000000e0b067225 */ /* 0x000fc800078e00ff */
[----:B------:R-:W-:Y:S01]  /*4c70*/  IMAD.X R13, RZ, RZ, RZ, P0 ;  /* 0x000000ffff0d7224 */ /* 0x000fe200000e06ff */
[----:B------:R-:W-:Y:S01]  /*4c80*/  IADD3 RZ, P0, R7, R8, RZ ;  /* 0x0000000807ff7210 */ /* 0x000fe20007f1e0ff */
[----:B------:R-:W-:-:S04]  /*4c90*/  IMAD.MOV.U32 R12, RZ, RZ, R9 ;  /* 0x000000ffff0c7224 */ /* 0x000fc800078e0009 */
[----:B------:R-:W-:-:S08]  /*4ca0*/  IMAD.WIDE.U32.X R12, R17, R15, R12, P0 ;  /* 0x0000000f110c7225 */ /* 0x000fd000000e040c */
.L_x_99:
[-CC-:B------:R-:W-:Y:S01]  /*4cb0*/  SHF.R.U64 R69, R12, R16.reuse, R13.reuse ;  /* 0x000000100c457219 */ /* 0x180fe2000000120d */
[----:B------:R-:W1:Y:S01]  /*4cc0*/  LDC.64 R28, c[0x0][0x640] ;  /* 0x00019000ff1c7b82 */ /* 0x000e620000000a00 */
[----:B0-----:R-:W-:Y:S01]  /*4cd0*/  SHF.R.U32.HI R6, RZ, R16, R13 ;  /* 0x00000010ff067219 */ /* 0x001fe2000001160d */
[----:B---3--:R-:W-:Y:S01]  /*4ce0*/  IMAD.MOV R21, RZ, RZ, -R21 ;  /* 0x000000ffff157224 */ /* 0x008fe200078e0a15 */
[----:B------:R-:W-:Y:S01]  /*4cf0*/  IADD3 R9, P0, RZ, -R69, RZ ;  /* 0x80000045ff097210 */ /* 0x000fe20007f1e0ff */
[----:B------:R-:W-:Y:S01]  /*4d00*/  ULDC UR6, c[0x0][0x154] ;  /* 0x0000550000067ab9 */ /* 0x000fe20000000800 */
[----:B------:R-:W-:Y:S02]  /*4d10*/  IMAD.MOV.U32 R11, RZ, RZ, 0x1 ;  /* 0x00000001ff0b7424 */ /* 0x000fe400078e00ff */
[----:B------:R-:W-:Y:S01]  /*4d20*/  IMAD R21, R23, R21, R20 ;  /* 0x0000001517157224 */ /* 0x000fe200078e0214 */
[----:B------:R-:W0:Y:S01]  /*4d30*/  LDC R12, c[0x0][0x618] ;  /* 0x00018600ff0c7b82 */ /* 0x000e220000000800 */
[----:B------:R-:W-:-:S02]  /*4d40*/  IMAD.X R7, RZ, RZ, ~R6, P0 ;  /* 0x000000ffff077224 */ /* 0x000fc400000e0e06 */
[----:B------:R-:W-:Y:S02]  /*4d50*/  IMAD.MOV.U32 R6, RZ, RZ, R0 ;  /* 0x000000ffff067224 */ /* 0x000fe400078e0000 */
[-C--:B--2--5:R-:W-:Y:S02]  /*4d60*/  IMAD R8, R7, R18.reuse, RZ ;  /* 0x0000001207087224 */ /* 0x0a4fe400078e02ff */
[----:B------:R-:W-:Y:S01]  /*4d70*/  IMAD.MOV.U32 R7, RZ, RZ, R5 ;  /* 0x000000ffff077224 */ /* 0x000fe200078e0005 */
[----:B------:R-:W2:Y:S01]  /*4d80*/  LDC R24, c[0x0][0x608] ;  /* 0x00018200ff187b82 */ /* 0x000ea20000000800 */
[----:B------:R-:W-:-:S04]  /*4d90*/  IMAD.WIDE.U32 R6, R9, R18, R6 ;  /* 0x0000001209067225 */ /* 0x000fc800078e0006 */
[----:B------:R-:W-:-:S03]  /*4da0*/  IMAD R9, R9, R19, R8 ;  /* 0x0000001309097224 */ /* 0x000fc600078e0208 */
[----:B------:R-:W3:Y:S01]  /*4db0*/  LDC R26, c[0x0][0x658] ;  /* 0x00019600ff1a7b82 */ /* 0x000ee20000000800 */
[----:B------:R-:W-:Y:S01]  /*4dc0*/  I2FP.F32.U32 R8, R22 ;  /* 0x0000001600087245 */ /* 0x000fe20000201000 */
[----:B------:R-:W-:Y:S01]  /*4dd0*/  IMAD.IADD R7, R7, 0x1, R9 ;  /* 0x0000000107077824 */ /* 0x000fe200078e0209 */
[----:B-1----:R-:W-:Y:S01]  /*4de0*/  ISETP.NE.U32.AND P0, PT, R28, RZ, PT ;  /* 0x000000ff1c00720c */ /* 0x002fe20003f05070 */
[----:B------:R-:W-:Y:S02]  /*4df0*/  IMAD.MOV.U32 R9, RZ, RZ, -0x1 ;  /* 0xffffffffff097424 */ /* 0x000fe400078e00ff */
[----:B------:R-:W-:Y:S02]  /*4e00*/  FMUL R8, R8, UR6 ;  /* 0x0000000608087c20 */ /* 0x000fe40008400000 */
[----:B------:R-:W1:Y:S01]  /*4e10*/  LDC R19, c[0x0][0x148] ;  /* 0x00005200ff137b82 */ /* 0x000e620000000800 */
[----:B0-----:R-:W-:Y:S01]  /*4e20*/  SHF.R.U64 R16, R6, R12, R7 ;  /* 0x0000000c06107219 */ /* 0x001fe20000001207 */
[----:B------:R0:W4:Y:S01]  /*4e30*/  F2I.U32.TRUNC.NTZ R17, R8 ;  /* 0x0000000800117305 */ /* 0x000122000020f000 */
[----:B------:R-:W-:-:S02]  /*4e40*/  ISETP.NE.AND.EX P0, PT, R29, RZ, PT, P0 ;  /* 0x000000ff1d00720c */ /* 0x000fc40003f05300 */
[----:B------:R-:W-:-:S03]  /*4e50*/  SHF.R.U32.HI R7, RZ, R12, R7 ;  /* 0x0000000cff077219 */ /* 0x000fc60000011607 */
[----:B------:R-:W0:Y:S01]  /*4e60*/  LDC R20, c[0x0][0x600] ;  /* 0x00018000ff147b82 */ /* 0x000e220000000800 */
[-CC-:B--2---:R-:W-:Y:S02]  /*4e70*/  SHF.R.U64 R14, R16, R24.reuse, R7.reuse ;  /* 0x00000018100e7219 */ /* 0x184fe40000001207 */
[----:B------:R-:W-:-:S05]  /*4e80*/  SHF.R.U32.HI R7, RZ, R24, R7 ;  /* 0x00000018ff077219 */ /* 0x000fca0000011607 */
[----:B------:R-:W2:Y:S01]  /*4e90*/  LDC R25, c[0x0][0x648] ;  /* 0x00019200ff197b82 */ /* 0x000ea20000000800 */
[-CC-:B---3--:R-:W-:Y:S02]  /*4ea0*/  SHF.R.U64 R18, R14, R26.reuse, R7.reuse ;  /* 0x0000001a0e127219 */ /* 0x188fe40000001207 */
[-C--:B------:R-:W-:Y:S02]  /*4eb0*/  SHF.L.U32 R9, R9, R26.reuse, RZ ;  /* 0x0000001a09097219 */ /* 0x080fe400000006ff */
[-C--:B------:R-:W-:Y:S01]  /*4ec0*/  SHF.R.U32.HI R7, RZ, R26.reuse, R7 ;  /* 0x0000001aff077219 */ /* 0x080fe20000011607 */
[----:B------:R-:W-:Y:S01]  /*4ed0*/  IMAD.MOV.U32 R6, RZ, RZ, R18 ;  /* 0x000000ffff067224 */ /* 0x000fe200078e0012 */
[----:B------:R-:W-:Y:S01]  /*4ee0*/  SHF.L.U32 R24, R11, R26, RZ ;  /* 0x0000001a0b187219 */ /* 0x000fe200000006ff */
[----:B------:R-:W3:Y:S01]  /*4ef0*/  LDC R27, c[0x0][0x638] ;  /* 0x00018e00ff1b7b82 */ /* 0x000ee20000000800 */
[----:B------:R-:W-:-:S07]  /*4f00*/  LOP3.LUT R23, RZ, R9, RZ, 0x33, !PT ;  /* 0x00000009ff177212 */ /* 0x000fce00078e33ff */
[----:B------:R-:W0:Y:S01]  /*4f10*/  LDC R30, c[0x0][0x610] ;  /* 0x00018400ff1e7b82 */ /* 0x000e220000000800 */
[----:B----4-:R-:W-:Y:S05]  /*4f20*/  @!P0 BRA `(.L_x_100) ;  /* 0x0000000000288947 */ /* 0x010fea0003800000 */
[----:B------:R-:W4:Y:S02]  /*4f30*/  LDC R11, c[0x0][0x64c] ;  /* 0x00019300ff0b7b82 */ /* 0x000f240000000800 */
[----:B----4-:R-:W-:-:S05]  /*4f40*/  IADD3 R11, P0, R18, R11, RZ ;  /* 0x0000000b120b7210 */ /* 0x010fca0007f1e0ff */
[----:B------:R-:W-:-:S04]  /*4f50*/  IMAD.X R15, RZ, RZ, R7, P0 ;  /* 0x000000ffff0f7224 */ /* 0x000fc800000e0607 */
[----:B------:R-:W-:-:S04]  /*4f60*/  IMAD.WIDE.U32 R6, R15, R28, RZ ;  /* 0x0000001c0f067225 */ /* 0x000fc800078e00ff */
[----:B0-----:R-:W-:-:S04]  /*4f70*/  IMAD.WIDE.U32 R8, P0, R11, R29, R6 ;  /* 0x0000001d0b087225 */ /* 0x001fc80007800006 */
[----:B------:R-:W-:-:S04]  /*4f80*/  IMAD.WIDE.U32 R6, R11, R28, RZ ;  /* 0x0000001c0b067225 */ /* 0x000fc800078e00ff */
[----:B------:R-:W-:Y:S01]  /*4f90*/  IMAD.X R13, RZ, RZ, RZ, P0 ;  /* 0x000000ffff0d7224 */ /* 0x000fe200000e06ff */
[----:B------:R-:W-:Y:S01]  /*4fa0*/  IADD3 RZ, P0, R7, R8, RZ ;  /* 0x0000000807ff7210 */ /* 0x000fe20007f1e0ff */
[----:B------:R-:W-:-:S04]  /*4fb0*/  IMAD.MOV.U32 R12, RZ, RZ, R9 ;  /* 0x000000ffff0c7224 */ /* 0x000fc800078e0009 */
[----:B------:R-:W-:-:S08]  /*4fc0*/  IMAD.WIDE.U32.X R6, R15, R29, R12, P0 ;  /* 0x0000001d0f067225 */ /* 0x000fd000000e040c */
.L_x_100:
[----:B--2---:R-:W-:Y:S01]  /*4fd0*/  SHF.R.U64 R6, R6, R25, R7 ;  /* 0x0000001906067219 */ /* 0x004fe20000001207 */
[----:B0-----:R-:W-:Y:S01]  /*4fe0*/  VIADD R11, R20, 0xffffffff ;  /* 0xffffffff140b7836 */ /* 0x001fe20000000000 */
[----:B------:R-:W-:Y:S01]  /*4ff0*/  LOP3.LUT R9, R14, R23, RZ, 0xc0, !PT ;  /* 0x000000170e097212 */ /* 0x000fe200078ec0ff */
[----:B------:R-:W-:Y:S02]  /*5000*/  IMAD.MOV R17, RZ, RZ, -R17 ;  /* 0x000000ffff117224 */ /* 0x000fe400078e0a11 */
[----:B------:R-:W-:Y:S02]  /*5010*/  IMAD.MOV R7, RZ, RZ, -R6 ;  /* 0x000000ffff077224 */ /* 0x000fe400078e0a06 */
[----:B------:R-:W-:Y:S01]  /*5020*/  IMAD R24, R24, R6, R9 ;  /* 0x0000000618187224 */ /* 0x000fe200078e0209 */
[----:B------:R-:W-:Y:S01]  /*5030*/  LOP3.LUT R9, R16, R11, RZ, 0xc0, !PT ;  /* 0x0000000b10097212 */ /* 0x000fe200078ec0ff */
[----:B-1----:R-:W-:Y:S02]  /*5040*/  @P4 IMAD R21, R19, R17, R22 ;  /* 0x0000001113154224 */ /* 0x002fe400078e0216 */
[----:B---3--:R-:W-:-:S02]  /*5050*/  IMAD R6, R7, R27, R18 ;  /* 0x0000001b07067224 */ /* 0x008fc400078e0212 */
[----:B------:R-:W-:Y:S02]  /*5060*/  IMAD R24, R24, R30, R21 ;  /* 0x0000001e18187224 */ /* 0x000fe400078e0215 */
[----:B------:R-:W-:Y:S02]  /*5070*/  IMAD R9, R6, R20, R9 ;  /* 0x0000001406097224 */ /* 0x000fe400078e0209 */
[----:B------:R-:W-:-:S03]  /*5080*/  IMAD.MOV.U32 R7, RZ, RZ, 0x1 ;  /* 0x00000001ff077424 */ /* 0x000fc600078e00ff */
[----:B------:R-:W-:Y:S02]  /*5090*/  SEL R13, R9, R24, !P4 ;  /* 0x00000018090d7207 */ /* 0x000fe40006000000 */
[----:B------:R-:W-:-:S07]  /*50a0*/  SEL R24, R24, R9, !P4 ;  /* 0x0000000918187207 */ /* 0x000fce0006000000 */
.L_x_98:
[----:B------:R-:W-:Y:S01]  /*50b0*/  UIADD3 UR5, UR9, UR5, URZ ;  /* 0x0000000509057290 */ /* 0x000fe2000fffe03f */
[----:B------:R-:W-:Y:S01]  /*50c0*/  LOP3.LUT P0, RZ, R7, 0xff, RZ, 0xc0, !PT ;  /* 0x000000ff07ff7812 */ /* 0x000fe2000780c0ff */
[----:B------:R-:W-:Y:S02]  /*50d0*/  IMAD.MOV.U32 R12, RZ, RZ, R24 ;  /* 0x000000ffff0c7224 */ /* 0x000fe400078e0018 */
[----:B------:R-:W-:Y:S02]  /*50e0*/  USHF.R.U32.HI UR6, URZ, 0x2, UR5 ;  /* 0x000000023f067899 */ /* 0x000fe40008011605 */
[----:B------:R-:W-:Y:S02]  /*50f0*/  UISETP.GT.U32.AND UP1, UPT, UR5, 0x3, UPT ;  /* 0x000000030500788c */ /* 0x000fe4000bf24070 */
[----:B------:R-:W-:Y:S02]  /*5100*/  ULOP3.LUT UR6, UR6, 0x1, URZ, 0xc0, !UPT ;  /* 0x0000000106067892 */ /* 0x000fe4000f8ec03f */
[----:B------:R-:W-:-:S02]  /*5110*/  UISETP.LT.U32.AND UP1, UPT, UR9, 0x4, UP1 ;  /* 0x000000040900788c */ /* 0x000fc40008f21070 */
[----:B------:R-:W-:Y:S02]  /*5120*/  UISETP.NE.U32.AND UP0, UPT, UR6, 0x1, UPT ;  /* 0x000000010600788c */ /* 0x000fe4000bf05070 */
[----:B------:R-:W-:Y:S02]  /*5130*/  USEL UR7, URZ, 0x1, !UP1 ;  /* 0x000000013f077887 */ /* 0x000fe4000c800000 */
[----:B------:R-:W-:Y:S02]  /*5140*/  UISETP.GT.U32.AND UP0, UPT, UR9, 0x3, !UP0 ;  /* 0x000000030900788c */ /* 0x000fe4000c704070 */
[----:B------:R-:W-:Y:S02]  /*5150*/  ULOP3.LUT UR5, UR5, 0x3, URZ, 0xc0, !UPT ;  /* 0x0000000305057892 */ /* 0x000fe4000f8ec03f */
[----:B------:R-:W-:-:S04]  /*5160*/  USEL UR6, URZ, 0x1, !UP0 ;  /* 0x000000013f067887 */ /* 0x000fc8000c000000 */
[----:B------:R-:W-:Y:S01]  /*5170*/  ULOP3.LUT UR4, UR6, UR4, UR7, 0x96, !UPT ;  /* 0x0000000406047292 */ /* 0x000fe2000f8e9607 */
[----:B------:R-:W-:Y:S11]  /*5180*/  @P0 BRA `(.L_x_101) ;  /* 0xffffffbc006c0947 */ /* 0x000ff6000383ffff */
[----:B------:R-:W-:Y:S05]  /*5190*/  EXIT ;  /* 0x000000000000794d */ /* 0x000fea0003800000 */
.L_x_3:
[----:B0-----:R-:W-:Y:S01]  /*51a0*/  ULDC.64 UR4, c[0x0][0x650] ;  /* 0x0001940000047ab9 */ /* 0x001fe20000000a00 */
        /* <DEDUP_REMOVED lines=25> */
.L_x_103:
[-CC-:B------:R-:W-:Y:S01]  /*5340*/  SHF.R.U64 R17, R14, R18.reuse, R15.reuse ;  /* 0x000000120e117219 */ /* 0x180fe2000000120f */
[----:B------:R-:W0:Y:S01]  /*5350*/  LDC R16, c[0x0][0x618] ;  /* 0x00018600ff107b82 */ /* 0x000e220000000800 */
[----:B------:R-:W-:Y:S01]  /*5360*/  SHF.R.U32.HI R7, RZ, R18, R15 ;  /* 0x00000012ff077219 */ /* 0x000fe2000001160f */
[----:B------:R-:W-:Y:S01]  /*5370*/  ULDC UR4, c[0x0][0x150] ;  /* 0x0000540000047ab9 */ /* 0x000fe20000000800 */
[----:B------:R-:W-:Y:S01]  /*5380*/  IADD3 R9, P0, RZ, -R17, RZ ;  /* 0x80000011ff097210 */ /* 0x000fe20007f1e0ff */
[----:B------:R-:W-:Y:S01]  /*5390*/  IMAD.MOV.U32 R10, RZ, RZ, R0 ;  /* 0x000000ffff0a7224 */ /* 0x000fe200078e0000 */
[----:B------:R-:W-:Y:S01]  /*53a0*/  I2FP.F32.U32 R12, R6 ;  /* 0x00000006000c7245 */ /* 0x000fe20000201000 */
[----:B------:R-:W-:Y:S02]  /*53b0*/  IMAD.MOV.U32 R11, RZ, RZ, R5 ;  /* 0x000000ffff0b7224 */ /* 0x000fe400078e0005 */
[----:B------:R-:W1:Y:S01]  /*53c0*/  LDC.64 R26, c[0x0][0x640] ;  /* 0x00019000ff1a7b82 */ /* 0x000e620000000a00 */
[----:B------:R-:W-:-:S02]  /*53d0*/  IMAD.X R7, RZ, RZ, ~R7, P0 ;  /* 0x000000ffff077224 */ /* 0x000fc400000e0e07 */
[----:B------:R-:W-:Y:S01]  /*53e0*/  FMUL R13, R12, UR4 ;  /* 0x000000040c0d7c20 */ /* 0x000fe20008400000 */
[----:B------:R-:W-:Y:S01]  /*53f0*/  IMAD.WIDE.U32 R10, R9, R20, R10 ;  /* 0x00000014090a7225 */ /* 0x000fe200078e000a */
[----:B------:R-:W-:-:S03]  /*5400*/  ULDC UR4, c[0x0][0x154] ;  /* 0x0000550000047ab9 */ /* 0x000fc60000000800 */
[----:B------:R-:W-:Y:S01]  /*5410*/  IMAD R12, R7, R20, RZ ;  /* 0x00000014070c7224 */ /* 0x000fe200078e02ff */
[----:B------:R-:W2:Y:S01]  /*5420*/  LDC R15, c[0x0][0x144] ;  /* 0x00005100ff0f7b82 */ /* 0x000ea20000000800 */
[----:B------:R-:W3:Y:S02]  /*5430*/  F2I.U32.TRUNC.NTZ R13, R13 ;  /* 0x0000000d000d7305 */ /* 0x000ee4000020f000 */
[----:B------:R-:W-:Y:S02]  /*5440*/  IMAD R7, R9, R21, R12 ;  /* 0x0000001509077224 */ /* 0x000fe400078e020c */
[----:B------:R-:W-:Y:S02]  /*5450*/  IMAD.MOV.U32 R12, RZ, RZ, 0x1 ;  /* 0x00000001ff0c7424 */ /* 0x000fe400078e00ff */
[----:B------:R-:W-:Y:S01]  /*5460*/  IMAD.IADD R7, R11, 0x1, R7 ;  /* 0x000000010b077824 */ /* 0x000fe200078e0207 */
[----:B------:R-:W4:Y:S04]  /*5470*/  LDC R18, c[0x0][0x608] ;  /* 0x00018200ff127b82 */ /* 0x000f280000000800 */
[----:B0-----:R-:W-:-:S02]  /*5480*/  SHF.R.U64 R14, R10, R16, R7 ;  /* 0x000000100a0e7219 */ /* 0x001fc40000001207 */
[----:B------:R-:W-:Y:S02]  /*5490*/  I2FP.F32.U32 R10, R8 ;  /* 0x00000008000a7245 */ /* 0x000fe40000201000 */
[----:B------:R-:W0:Y:S01]  /*54a0*/  LDC R25, c[0x0][0x658] ;  /* 0x00019600ff197b82 */ /* 0x000e220000000800 */
[----:B-1----:R-:W-:Y:S01]  /*54b0*/  ISETP.NE.U32.AND P0, PT, R26, RZ, PT ;  /* 0x000000ff1a00720c */ /* 0x002fe20003f05070 */
[----:B---3--:R-:W-:Y:S01]  /*54c0*/  IMAD.MOV R9, RZ, RZ, -R13 ;  /* 0x000000ffff097224 */ /* 0x008fe200078e0a0d */
[----:B------:R-:W-:Y:S01]  /*54d0*/  SHF.R.U32.HI R7, RZ, R16, R7 ;  /* 0x00000010ff077219 */ /* 0x000fe20000011607 */
[----:B------:R-:W-:Y:S01]  /*54e0*/  FMUL R10, R10, UR4 ;  /* 0x000000040a0a7c20 */ /* 0x000fe20008400000 */
[----:B------:R-:W-:Y:S01]  /*54f0*/  ISETP.NE.AND.EX P0, PT, R27, RZ, PT, P0 ;  /* 0x000000ff1b00720c */ /* 0x000fe20003f05300 */
[----:B------:R-:W-:Y:S02]  /*5500*/  IMAD.MOV.U32 R16, RZ, RZ, -0x1 ;  /* 0xffffffffff107424 */ /* 0x000fe400078e00ff */
[----:B------:R-:W1:Y:S01]  /*5510*/  LDC R21, c[0x0][0x148] ;  /* 0x00005200ff157b82 */ /* 0x000e620000000800 */
[----:B--2---:R-:W-:-:S07]  /*5520*/  IMAD R23, R15, R9, R6 ;  /* 0x000000090f177224 */ /* 0x004fce00078e0206 */
[----:B------:R-:W2:Y:S01]  /*5530*/  LDC R20, c[0x0][0x600] ;  /* 0x00018000ff147b82 */ /* 0x000ea20000000800 */
[-CC-:B----4-:R-:W-:Y:S02]  /*5540*/  SHF.R.U64 R19, R14, R18.reuse, R7.reuse ;  /* 0x000000120e137219 */ /* 0x190fe40000001207 */
[----:B------:R-:W-:Y:S02]  /*5550*/  SHF.R.U32.HI R6, RZ, R18, R7 ;  /* 0x00000012ff067219 */ /* 0x000fe40000011607 */
[----:B------:R3:W4:Y:S03]  /*5560*/  F2I.U32.TRUNC.NTZ R18, R10 ;  /* 0x0000000a00127305 */ /* 0x000726000020f000 */
[----:B------:R-:W1:Y:S01]  /*5570*/  LDC R22, c[0x0][0x648] ;  /* 0x00019200ff167b82 */ /* 0x000e620000000800 */
[-C--:B0-----:R-:W-:Y:S02]  /*5580*/  SHF.L.U32 R9, R16, R25.reuse, RZ ;  /* 0x0000001910097219 */ /* 0x081fe400000006ff */
[----:B------:R-:W-:-:S02]  /*5590*/  SHF.R.U64 R16, R19, R25, R6 ;  /* 0x0000001913107219 */ /* 0x000fc40000001206 */
[-C--:B------:R-:W-:Y:S02]  /*55a0*/  SHF.R.U32.HI R7, RZ, R25.reuse, R6 ;  /* 0x00000019ff077219 */ /* 0x080fe40000011606 */
[----:B------:R-:W-:Y:S01]  /*55b0*/  SHF.L.U32 R25, R12, R25, RZ ;  /* 0x000000190c197219 */ /* 0x000fe200000006ff */
[----:B------:R-:W0:Y:S01]  /*55c0*/  LDC R24, c[0x0][0x638] ;  /* 0x00018e00ff187b82 */ /* 0x000e220000000800 */
[----:B------:R-:W-:Y:S01]  /*55d0*/  LOP3.LUT R28, RZ, R9, RZ, 0x33, !PT ;  /* 0x00000009ff1c7212 */ /* 0x000fe200078e33ff */
[----:B------:R-:W-:-:S06]  /*55e0*/  IMAD.MOV.U32 R6, RZ, RZ, R16 ;  /* 0x000000ffff067224 */ /* 0x000fcc00078e0010 */
[----:B------:R-:W0:Y:S01]  /*55f0*/  LDC R29, c[0x0][0x610] ;  /* 0x00018400ff1d7b82 */ /* 0x000e220000000800 */
[----:B---34-:R-:W-:Y:S05]  /*5600*/  @!P0 BRA `(.L_x_104) ;  /* 0x0000000000288947 */ /* 0x018fea0003800000 */
        /* <DEDUP_REMOVED lines=10> */
.L_x_104:
[----:B-1----:R-:W-:Y:S01]  /*56b0*/  SHF.R.U64 R7, R6, R22, R7 ;  /* 0x0000001606077219 */ /* 0x002fe20000001207 */
[----:B--2---:R-:W-:Y:S01]  /*56c0*/  VIADD R11, R20, 0xffffffff ;  /* 0xffffffff140b7836 */ /* 0x004fe20000000000 */
[----:B------:R-:W-:Y:S01]  /*56d0*/  LOP3.LUT R6, R19, R28, RZ, 0xc0, !PT ;  /* 0x0000001c13067212 */ /* 0x000fe200078ec0ff */
[----:B------:R-:W-:Y:S02]  /*56e0*/  IMAD.MOV R18, RZ, RZ, -R18 ;  /* 0x000000ffff127224 */ /* 0x000fe400078e0a12 */
[----:B------:R-:W-:Y:S02]  /*56f0*/  IMAD.MOV R9, RZ, RZ, -R7 ;  /* 0x000000ffff097224 */ /* 0x000fe400078e0a07 */
[----:B------:R-:W-:Y:S01]  /*5700*/  IMAD R12, R25, R7, R6 ;  /* 0x00000007190c7224 */ /* 0x000fe200078e0206 */
[----:B------:R-:W-:Y:S01]  /*5710*/  LOP3.LUT R7, R14, R11, RZ, 0xc0, !PT ;  /* 0x0000000b0e077212 */ /* 0x000fe200078ec0ff */
[----:B------:R-:W-:Y:S02]  /*5720*/  @P4 IMAD R23, R21, R18, R8 ;  /* 0x0000001215174224 */ /* 0x000fe400078e0208 */
[----:B0-----:R-:W-:-:S02]  /*5730*/  IMAD R6, R9, R24, R16 ;  /* 0x0000001809067224 */ /* 0x001fc400078e0210 */
[----:B------:R-:W-:Y:S02]  /*5740*/  IMAD R12, R12, R29, R23 ;  /* 0x0000001d0c0c7224 */ /* 0x000fe400078e0217 */
[----:B------:R-:W-:Y:S02]  /*5750*/  IMAD R7, R6, R20, R7 ;  /* 0x0000001406077224 */ /* 0x000fe400078e0207 */
[----:B------:R-:W-:Y:S02]  /*5760*/  IMAD.MOV.U32 R10, RZ, RZ, 0x1 ;  /* 0x00000001ff0a7424 */ /* 0x000fe400078e00ff */
[----:B------:R-:W-:Y:S01]  /*5770*/  IMAD.MOV.U32 R9, RZ, RZ, R17 ;  /* 0x000000ffff097224 */ /* 0x000fe200078e0011 */
[----:B------:R-:W-:Y:S02]  /*5780*/  SEL R16, R7, R12, !P4 ;  /* 0x0000000c07107207 */ /* 0x000fe40006000000 */
[----:B------:R-:W-:-:S07]  /*5790*/  SEL R12, R12, R7, !P4 ;  /* 0x000000070c0c7207 */ /* 0x000fce0006000000 */
.L_x_102:
[----:B------:R-:W-:-:S08]  /*57a0*/  NOP ;  /* 0x0000000000007918 */ /* 0x000fd00000000000 */
[----:B------:R-:W0:-:S00]  /*57b0*/  USETMAXREG.DEALLOC.CTAPOOL 0x28 ;  /* 0x00000028000079c8 */ /* 0x000e0000080e0500 */
[----:B0-----:R-:W-:-:S13]  /*57c0*/  ISETP.NE.AND P0, PT, R3, RZ, PT ;  /* 0x000000ff0300720c */ /* 0x001fda0003f05270 */
[----:B------:R-:W-:Y:S05]  /*57d0*/  @P0 EXIT ;  /* 0x000000000000094d */ /* 0x000fea0003800000 */
[----:B------:R-:W-:Y:S01]  /*57e0*/  LOP3.LUT P0, RZ, R10, 0xff, RZ, 0xc0, !PT ;  /* 0x000000ff0aff7812 */ /* 0x000fe2000780c0ff */
[----:B------:R-:W-:Y:S02]  /*57f0*/  IMAD.MOV.U32 R11, RZ, RZ, 0x1 ;  /* 0x00000001ff0b7424 */ /* 0x000fe400078e00ff */
[----:B------:R-:W-:-:S10]  /*5800*/  IMAD.MOV.U32 R10, RZ, RZ, RZ ;  /* 0x000000ffff0a7224 */ /* 0x000fd400078e00ff */
[----:B------:R-:W-:Y:S05]  /*5810*/  @!P0 BRA `(.L_x_105) ;  /* 0x0000000c003c8947 */ /* 0x000fea0003800000 */
[----:B------:R-:W0:Y:S01]  /*5820*/  LDC R3, c[0x0][0x28c] ;  /* 0x0000a300ff037b82 */ /* 0x000e220000000800 */
[----:B------:R-:W-:Y:S01]  /*5830*/  ULDC UR5, c[0x0][0x600] ;  /* 0x0001800000057ab9 */ /* 0x000fe20000000800 */
[----:B------:R-:W-:Y:S01]  /*5840*/  ULDC UR4, c[0x0][0xc] ;  /* 0x0000030000047ab9 */ /* 0x000fe20000000800 */
[----:B------:R-:W-:Y:S01]  /*5850*/  UIADD3 UR16, UR5, -0x1, URZ ;  /* 0xffffffff05107890 */ /* 0x000fe2000fffe03f */
[C---:B------:R-:W-:Y:S01]  /*5860*/  LOP3.LUT P3, RZ, R2.reuse, 0x7f, RZ, 0xc0, !PT ;  /* 0x0000007f02ff7812 */ /* 0x040fe2000786c0ff */
[----:B------:R-:W-:Y:S01]  /*5870*/  ULDC UR6, c[0x0][0x658] ;  /* 0x0001960000067ab9 */ /* 0x000fe20000000800 */
[----:B------:R-:W-:Y:S01]  /*5880*/  ULDC UR5, c[0x0][0x10] ;  /* 0x0000040000057ab9 */ /* 0x000fe20000000800 */
[----:B------:R-:W-:Y:S01]  /*5890*/  UMOV UR7, 0xffffffff ;  /* 0xffffffff00077882 */ /* 0x000fe20000000000 */
[----:B------:R-:W-:Y:S01]  /*58a0*/  UMOV UR8, 0x1 ;  /* 0x0000000100087882 */ /* 0x000fe20000000000 */
[----:B------:R-:W-:Y:S01]  /*58b0*/  UIMAD.WIDE.U32 UR4, UR4, UR5, URZ ;  /* 0x00000005040472a5 */ /* 0x000fe2000f8e003f */
[----:B------:R-:W-:Y:S01]  /*58c0*/  LOP3.LUT P0, RZ, R2, 0x1f, RZ, 0xc0, !PT ;  /* 0x0000001f02ff7812 */ /* 0x000fe2000780c0ff */
[----:B------:R-:W-:Y:S01]  /*58d0*/  USHF.L.U32 UR7, UR7, UR6, URZ ;  /* 0x0000000607077299 */ /* 0x000fe2000800063f */
[----:B------:R-:W-:Y:S01]  /*58e0*/  BSSY B0, `(.L_x_105) ;  /* 0x00000c2000007945 */ /* 0x000fe20003800000 */
[----:B------:R-:W-:Y:S01]  /*58f0*/  USHF.L.U32 UR18, UR8, UR6, URZ ;  /* 0x0000000608127299 */ /* 0x000fe2000800063f */
[----:B------:R-:W-:Y:S01]  /*5900*/  IMAD.MOV.U32 R14, RZ, RZ, 0x1 ;  /* 0x00000001ff0e7424 */ /* 0x000fe200078e00ff */
[----:B------:R-:W-:Y:S01]  /*5910*/  LOP3.LUT R17, R4, 0x2, RZ, 0xfc, !PT ;  /* 0x0000000204117812 */ /* 0x000fe200078efcff */
[----:B------:R-:W-:Y:S01]  /*5920*/  ULDC UR6, c[0x0][0x14] ;  /* 0x0000050000067ab9 */ /* 0x000fe20000000800 */
[----:B------:R-:W-:Y:S01]  /*5930*/  PLOP3.LUT P0, PT, P0, P3, PT, 0x8a, 0x0 ;  /* 0x000000000000781c */ /* 0x000fe20000707172 */
[----:B------:R-:W-:Y:S01]  /*5940*/  UIMAD.WIDE.U32 UR20, UR4, UR6, URZ ;  /* 0x00000006041472a5 */ /* 0x000fe2000f8e003f */
[----:B------:R-:W-:Y:S01]  /*5950*/  IMAD.MOV.U32 R11, RZ, RZ, 0x1 ;  /* 0x00000001ff0b7424 */ /* 0x000fe200078e00ff */
[----:B------:R-:W-:Y:S01]  /*5960*/  UIMAD UR13, UR5, UR6, URZ ;  /* 0x00000006050d72a4 */ /* 0x000fe2000f8e023f */
[----:B------:R-:W-:Y:S01]  /*5970*/  IMAD.MOV.U32 R10, RZ, RZ, RZ ;  /* 0x000000ffff0a7224 */ /* 0x000fe200078e00ff */
[----:B------:R-:W-:Y:S01]  /*5980*/  ULOP3.LUT UR17, URZ, UR7, URZ, 0x33, !UPT ;  /* 0x000000073f117292 */ /* 0x000fe2000f8e333f */
[----:B0-----:R-:W-:Y:S01]  /*5990*/  VIADD R3, R3, 0x1f ;  /* 0x0000001f03037836 */ /* 0x001fe20000000000 */
[----:B------:R-:W-:Y:S01]  /*59a0*/  UIADD3 UR13, UR21, UR13, URZ ;  /* 0x0000000d150d7290 */ /* 0x000fe2000fffe03f */
[----:B------:R-:W-:-:S03]  /*59b0*/  ULDC.64 UR22, c[0x0][0x198] ;  /* 0x0000660000167ab9 */ /* 0x000fc60000000a00 */
[----:B------:R-:W-:-:S04]  /*59c0*/  SHF.R.S32.HI R6, RZ, 0x1f, R3 ;  /* 0x0000001fff067819 */ /* 0x000fc80000011403 */
[----:B------:R-:W-:-:S04]  /*59d0*/  LEA.HI R6, R6, R3, RZ, 0x5 ;  /* 0x0000000306067211 */ /* 0x000fc800078f28ff */
[----:B------:R-:W-:-:S05]  /*59e0*/  SHF.R.S32.HI R15, RZ, 0x5, R6 ;  /* 0x00000005ff0f7819 */ /* 0x000fca0000011406 */
[----:B------:R-:W-:-:S07]  /*59f0*/  VIADD R13, R15, 0x1 ;  /* 0x000000010f0d7836 */ /* 0x000fce0000000000 */
.L_x_117:
[----:B------:R-:W-:-:S03]  /*5a00*/  UMOV UR4, 0xffffffff ;  /* 0xffffffff00047882 */ /* 0x000fc60000000000 */
[----:B------:R-:W-:Y:S05]  /*5a10*/  BRA.DIV UR4, `(.L_x_106) ;  /* 0x0000000e04ac7947 */ /* 0x000fea000b800000 */
[----:B------:R-:W-:-:S13]  /*5a20*/  ELECT P1, URZ, PT ;  /* 0x00000000003f782f */ /* 0x000fda0003820000 */
.L_x_128:
[----:B------:R-:W0:Y:S01]  /*5a30*/  LDC R2, c[0x0][0x28c] ;  /* 0x0000a300ff027b82 */ /* 0x000e220000000800 */
[----:B------:R-:W-:Y:S01]  /*5a40*/  BSSY B1, `(.L_x_107) ;  /* 0x0000037000017945 */ /* 0x000fe20003800000 */
[----:B0-----:R-:W-:-:S13]  /*5a50*/  ISETP.LT.OR P1, PT, R2, 0x1, !P1 ;  /* 0x000000010200780c */ /* 0x001fda0004f21670 */
[----:B------:R-:W-:Y:S05]  /*5a60*/  @P1 BRA `(.L_x_108) ;  /* 0x0000000000d01947 */ /* 0x000fea0003800000 */
[----:B------:R-:W-:Y:S02]  /*5a70*/  IMAD.SHL.U32 R16, R16, 0x40, RZ ;  /* 0x0000004010107824 */ /* 0x000fe400078e00ff */
[----:B------:R-:W-:Y:S02]  /*5a80*/  IMAD.SHL.U32 R12, R12, 0x80, RZ ;  /* 0x000000800c0c7824 */ /* 0x000fe400078e00ff */
[----:B------:R-:W-:Y:S02]  /*5a90*/  IMAD.MOV.U32 R20, RZ, RZ, RZ ;  /* 0x000000ffff147224 */ /* 0x000fe400078e00ff */
[----:B------:R-:W-:Y:S02]  /*5aa0*/  IMAD.MOV.U32 R2, RZ, RZ, R13 ;  /* 0x000000ffff027224 */ /* 0x000fe400078e000d */
[----:B------:R-:W-:Y:S02]  /*5ab0*/  IMAD.MOV.U32 R3, RZ, RZ, R11 ;  /* 0x000000ffff037224 */ /* 0x000fe400078e000b */
[----:B------:R-:W-:-:S07]  /*5ac0*/  IMAD.MOV.U32 R6, RZ, RZ, R10 ;  /* 0x000000ffff067224 */ /* 0x000fce00078e000a */
.L_x_112:
[----:B------:R-:W0:Y:S01]  /*5ad0*/  S2R R8, SR_CgaCtaId ;  /* 0x0000000000087919 */ /* 0x000e220000008800 */
[----:B------:R-:W-:-:S04]  /*5ae0*/  MOV R7, 0x400 ;  /* 0x0000040000077802 */ /* 0x000fc80000000f00 */
[----:B0-----:R-:W-:Y:S02]  /*5af0*/  LEA R19, R8, R7, 0x18 ;  /* 0x0000000708137211 */ /* 0x001fe400078ec0ff */
[----:B------:R-:W-:Y:S01]  /*5b00*/  SHF.L.U32 R7, R3, 0x1f, RZ ;  /* 0x0000001f03077819 */ /* 0x000fe200000006ff */
[----:B------:R-:W0:Y:S02]  /*5b10*/  @!P3 LDC R8, c[0x0][0x500] ;  /* 0x00014000ff08bb82 */ /* 0x000e240000000800 */
[----:B------:R-:W-:-:S04]  /*5b20*/  IMAD R18, R6, 0x8, R19 ;  /* 0x0000000806127824 */ /* 0x000fc800078e0213 */
[----:B------:R-:W1:Y:S02]  /*5b30*/  SYNCS.PHASECHK.TRANS64.TRYWAIT P1, [R18+URZ+0x20], R7 ;  /* 0x00002007120075a7 */ /* 0x000e64000802017f */
[----:B-1----:R-:W-:Y:S05]  /*5b40*/  @!P1 BRA `(.L_x_109) ;  /* 0x0000000c00809947 */ /* 0x002fea0003800000 */
.L_x_129:
[----:B-1----:R-:W-:Y:S01]  /*5b50*/  PRMT R7, R17, 0x9910, RZ ;  /* 0x0000991011077816 */ /* 0x002fe200000000ff */
[----:B0-----:R0:W-:Y:S03]  /*5b60*/  @!P3 SYNCS.ARRIVE.TRANS64 RZ, [R18+URZ], R8 ;  /* 0x0000000812ffb9a7 */ /* 0x0011e6000800003f */
[----:B------:R-:W-:-:S13]  /*5b70*/  ISETP.NE.AND P1, PT, R7, 0x2, PT ;  /* 0x000000020700780c */ /* 0x000fda0003f25270 */
[----:B0-----:R-:W-:Y:S05]  /*5b80*/  @P1 BRA `(.L_x_110) ;  /* 0x0000000000041947 */ /* 0x001fea0003800000 */
[----:B------:R-:W-:Y:S01]  /*5b90*/  BPT.TRAP 0x1 ;  /* 0x000000040000795c */ /* 0x000fe20000300000 */
.L_x_110:
[----:B------:R-:W-:Y:S05]  /*5ba0*/  @P0 BRA `(.L_x_111) ;  /* 0x0000000000040947 */ /* 0x000fea0003800000 */
[----:B------:R-:W-:Y:S01]  /*5bb0*/  BPT.TRAP 0x1 ;  /* 0x000000040000795c */ /* 0x000fe20000300000 */
.L_x_111:
[--C-:B------:R-:W-:Y:S01]  /*5bc0*/  IMAD R7, R6, 0x1000, R19.reuse ;  /* 0x0000100006077824 */ /* 0x100fe200078e0213 */
[----:B------:R-:W-:Y:S01]  /*5bd0*/  R2UR UR9, R18 ;  /* 0x00000000120972ca */ /* 0x000fe200000e0000 */
[----:B------:R-:W-:Y:S01]  /*5be0*/  IMAD R19, R6, 0x800, R19 ;  /* 0x0000080006137824 */ /* 0x000fe200078e0213 */
[----:B------:R-:W-:Y:S01]  /*5bf0*/  UIADD3 UR4, UP0, UR22, 0xf0, URZ ;  /* 0x000000f016047890 */ /* 0x000fe2000ff1e03f */
[----:B------:R-:W-:Y:S01]  /*5c00*/  VIADD R2, R2, 0xffffffff ;  /* 0xffffffff02027836 */ /* 0x000fe20000000000 */
[----:B------:R-:W-:Y:S01]  /*5c10*/  R2UR UR5, R7 ;  /* 0x00000000070572ca */ /* 0x000fe200000e0000 */
[----:B------:R-:W-:Y:S01]  /*5c20*/  UIADD3 UR24, UP1, UR22, 0x1f0, URZ ;  /* 0x000001f016187890 */ /* 0x000fe2000ff3e03f */
[----:B------:R-:W-:Y:S01]  /*5c30*/  R2UR UR8, R19 ;  /* 0x00000000130872ca */ /* 0x000fe200000e0000 */
[----:B------:R-:W-:Y:S01]  /*5c40*/  VIADD R6, R6, 0x1 ;  /* 0x0000000106067836 */ /* 0x000fe20000000000 */
[----:B------:R-:W-:Y:S01]  /*5c50*/  R2UR UR11, R12 ;  /* 0x000000000c0b72ca */ /* 0x000fe200000e0000 */
[----:B------:R-:W-:Y:S01]  /*5c60*/  UIADD3.X UR25, URZ, UR23, URZ, UP1, !UPT ;  /* 0x000000173f197290 */ /* 0x000fe20008ffe43f */
[----:B------:R-:W-:Y:S01]  /*5c70*/  R2UR UR10, R20 ;  /* 0x00000000140a72ca */ /* 0x000fe200000e0000 */
[----:B------:R-:W-:Y:S01]  /*5c80*/  UMOV UR6, 0x0 ;  /* 0x0000000000067882 */ /* 0x000fe20000000000 */
[----:B------:R-:W-:Y:S01]  /*5c90*/  R2UR UR12, R9 ;  /* 0x00000000090c72ca */ /* 0x000fe200000e0000 */
[----:B------:R-:W-:Y:S01]  /*5ca0*/  UMOV UR7, 0x10000000 ;  /* 0x1000000000077882 */ /* 0x000fe20000000000 */
[----:B------:R-:W-:Y:S01]  /*5cb0*/  R2UR UR19, R16 ;  /* 0x00000000101372ca */ /* 0x000fe200000e0000 */
[----:B------:R-:W-:Y:S01]  /*5cc0*/  VIADD R20, R20, 0x20 ;  /* 0x0000002014147836 */ /* 0x000fe20000000000 */
[----:B------:R-:W-:Y:S01]  /*5cd0*/  ISETP.GT.AND P2, PT, R2, 0x1, PT ;  /* 0x000000010200780c */ /* 0x000fe20003f44270 */
[----:B------:R-:W-:Y:S01]  /*5ce0*/  UIADD3 UR14, UR5, 0x100, URZ ;  /* 0x00000100050e7890 */ /* 0x000fe2000fffe03f */
[----:B------:R-:W-:Y:S01]  /*5cf0*/  ISETP.NE.AND P1, PT, R6, 0x4, PT ;  /* 0x000000040600780c */ /* 0x000fe20003f25270 */
[----:B------:R-:W-:-:S02]  /*5d00*/  UIADD3.X UR5, URZ, UR23, URZ, UP0, !UPT ;  /* 0x000000173f057290 */ /* 0x000fc400087fe43f */
[----:B------:R-:W-:Y:S01]  /*5d10*/  UIADD3 UR15, UR8, 0x4100, URZ ;  /* 0x00004100080f7890 */ /* 0x000fe2000fffe03f */
[----:B------:R-:W-:Y:S02]  /*5d20*/  SEL R8, RZ, 0x1, P1 ;  /* 0x00000001ff087807 */ /* 0x000fe40000800000 */
[----:B------:R-:W-:Y:S01]  /*5d30*/  UMOV UR8, UR14 ;  /* 0x0000000e00087c82 */ /* 0x000fe20008000000 */
[----:B------:R-:W-:Y:S02]  /*5d40*/  SEL R6, R6, RZ, P1 ;  /* 0x000000ff06067207 */ /* 0x000fe40000800000 */
[----:B------:R-:W-:Y:S01]  /*5d50*/  LOP3.LUT R3, R3, R8, RZ, 0x3c, !PT ;  /* 0x0000000803037212 */ /* 0x000fe200078e3cff */
[----:B------:R0:W-:Y:S02]  /*5d60*/  UTMALDG.3D [UR8], [UR4], desc[UR6] ;  /* 0x00000608040075b4 */ /* 0x0001e40008011000 */
[----:B0-----:R-:W-:Y:S01]  /*5d70*/  UMOV UR8, UR15 ;  /* 0x0000000f00087c82 */ /* 0x001fe20008000000 */
[----:B------:R-:W-:-:S02]  /*5d80*/  UMOV UR11, UR19 ;  /* 0x00000013000b7c82 */ /* 0x000fc40008000000 */
[----:B------:R0:W-:Y:S02]  /*5d90*/  UTMALDG.3D [UR8], [UR24], desc[UR6] ;  /* 0x00000608180075b4 */ /* 0x0001e40008011000 */
[----:B0-----:R-:W-:Y:S05]  /*5da0*/  @P2 BRA `(.L_x_112) ;  /* 0xfffffffc00482947 */ /* 0x001fea000383ffff */
.L_x_108:
[----:B------:R-:W-:Y:S05]  /*5db0*/  BSYNC B1 ;  /* 0x0000000000017941 */ /* 0x000fea0003800000 */
.L_x_107:
[----:B------:R-:W-:Y:S01]  /*5dc0*/  LOP3.LUT P2, RZ, R14, 0xff, RZ, 0xc0, !PT ;  /* 0x000000ff0eff7812 */ /* 0x000fe2000784c0ff */
[----:B------:R-:W-:Y:S01]  /*5dd0*/  IMAD.IADD R10, R15, 0x1, R10 ;  /* 0x000000010f0a7824 */ /* 0x000fe200078e020a */
[----:B------:R-:W-:Y:S01]  /*5de0*/  IADD3 R0, P5, R0, UR20, RZ ;  /* 0x0000001400007c10 */ /* 0x000fe2000ffbe0ff */
[----:B------:R-:W-:Y:S01]  /*5df0*/  ULDC.64 UR4, c[0x0][0x650] ;  /* 0x0001940000047ab9 */ /* 0x000fe20000000a00 */
[----:B------:R-:W-:Y:S01]  /*5e00*/  BSSY B1, `(.L_x_113) ;  /* 0x000006d000017945 */ /* 0x000fe20003800000 */
[----:B------:R-:W-:Y:S01]  /*5e10*/  IMAD.MOV.U32 R12, RZ, RZ, -0x1 ;  /* 0xffffffffff0c7424 */ /* 0x000fe200078e00ff */
[----:B------:R-:W-:Y:S01]  /*5e20*/  SHF.R.U32.HI R2, RZ, 0x2, R10 ;  /* 0x00000002ff027819 */ /* 0x000fe2000001160a */
[----:B------:R-:W-:Y:S01]  /*5e30*/  IMAD.MOV.U32 R16, RZ, RZ, -0x1 ;  /* 0xffffffffff107424 */ /* 0x000fe200078e00ff */
[----:B------:R-:W-:Y:S01]  /*5e40*/  ISETP.GT.U32.AND P1, PT, R10, 0x3, PT ;  /* 0x000000030a00780c */ /* 0x000fe20003f24070 */
[----:B------:R-:W-:Y:S01]  /*5e50*/  IMAD.MOV.U32 R9, RZ, RZ, -0x1 ;  /* 0xffffffffff097424 */ /* 0x000fe200078e00ff */
[----:B------:R-:W-:-:S02]  /*5e60*/  LOP3.LUT R2, R2, 0x1, RZ, 0xc0, !PT ;  /* 0x0000000102027812 */ /* 0x000fc400078ec0ff */
[----:B------:R-:W-:Y:S01]  /*5e70*/  ISETP.LT.U32.AND P1, PT, R15, 0x4, P1 ;  /* 0x000000040f00780c */ /* 0x000fe20000f21070 */
[----:B------:R-:W0:Y:S01]  /*5e80*/  @P2 S2R R6, SR_CgaCtaId ;  /* 0x0000000000062919 */ /* 0x000e220000008800 */
[----:B------:R-:W-:Y:S02]  /*5e90*/  @P2 MOV R3, 0x400 ;  /* 0x0000040000032802 */ /* 0x000fe40000000f00 */
[----:B------:R-:W-:Y:S02]  /*5ea0*/  IADD3.X R5, R5, UR13, RZ, P5, !PT ;  /* 0x0000000d05057c10 */ /* 0x000fe4000affe4ff */
[----:B------:R-:W-:Y:S02]  /*5eb0*/  ISETP.GE.U32.AND P5, PT, R0, UR4, PT ;  /* 0x0000000400007c0c */ /* 0x000fe4000bfa6070 */
[----:B------:R-:W-:Y:S02]  /*5ec0*/  LOP3.LUT R10, R10, 0x3, RZ, 0xc0, !PT ;  /* 0x000000030a0a7812 */ /* 0x000fe400078ec0ff */
[----:B------:R-:W-:-:S02]  /*5ed0*/  PRMT R14, RZ, 0x7610, R14 ;  /* 0x00007610ff0e7816 */ /* 0x000fc4000000000e */
[----:B0-----:R-:W-:-:S04]  /*5ee0*/  @P2 LEA R3, R6, R3, 0x18 ;  /* 0x0000000306032211 */ /* 0x001fc800078ec0ff */
[----:B------:R0:W-:Y:S01]  /*5ef0*/  @P2 SYNCS.ARRIVE.TRANS64.A1T0 RZ, [R3+URZ+0x58], RZ ;  /* 0x000058ff03ff29a7 */ /* 0x0001e2000810003f */
[----:B------:R-:W-:Y:S02]  /*5f00*/  ISETP.NE.U32.AND P2, PT, R2, 0x1, PT ;  /* 0x000000010200780c */ /* 0x000fe40003f45070 */
[----:B------:R-:W-:Y:S02]  /*5f10*/  SEL R2, RZ, 0x1, !P1 ;  /* 0x00000001ff027807 */ /* 0x000fe40004800000 */
[----:B------:R-:W-:Y:S02]  /*5f20*/  ISETP.GE.U32.AND.EX P1, PT, R5, UR5, PT, P5 ;  /* 0x0000000505007c0c */ /* 0x000fe4000bf26150 */
[----:B------:R-:W-:-:S04]  /*5f30*/  ISETP.GT.U32.AND P2, PT, R15, 0x3, !P2 ;  /* 0x000000030f00780c */ /* 0x000fc80005744070 */
[----:B0-----:R-:W-:-:S04]  /*5f40*/  SEL R3, RZ, 0x1, !P2 ;  /* 0x00000001ff037807 */ /* 0x001fc80005000000 */
[--C-:B------:R-:W-:Y:S02]  /*5f50*/  LOP3.LUT R11, R3, R11, R2.reuse, 0x96, !PT ;  /* 0x0000000b030b7212 */ /* 0x100fe400078e9602 */
[----:B------:R-:W-:Y:S01]  /*5f60*/  PRMT R2, RZ, 0x7610, R2 ;  /* 0x00007610ff027816 */ /* 0x000fe20000000002 */
[----:B------:R-:W-:Y:S06]  /*5f70*/  @P1 BRA `(.L_x_114) ;  /* 0x0000000400541947 */ /* 0x000fec0003800000 */
[----:B------:R-:W-:Y:S01]  /*5f80*/  ULDC.64 UR4, c[0x0][0x628] ;  /* 0x00018a0000047ab9 */ /* 0x000fe20000000a00 */
[----:B------:R-:W0:Y:S01]  /*5f90*/  S2R R16, SR_CTAID.X ;  /* 0x0000000000107919 */ /* 0x000e220000002500 */
[----:B------:R-:W-:Y:S01]  /*5fa0*/  ISETP.NE.U32.AND P1, PT, RZ, UR4, PT ;  /* 0x00000004ff007c0c */ /* 0x000fe2000bf25070 */
[----:B------:R-:W-:Y:S01]  /*5fb0*/  ULDC UR7, c[0x0][0x630] ;  /* 0x00018c0000077ab9 */ /* 0x000fe20000000800 */
[----:B------:R-:W-:Y:S01]  /*5fc0*/  IMAD.MOV.U32 R2, RZ, RZ, R0 ;  /* 0x000000ffff027224 */ /* 0x000fe200078e0000 */
[----:B------:R-:W1:Y:S01]  /*5fd0*/  S2R R12, SR_CTAID.Y ;  /* 0x00000000000c7919 */ /* 0x000e620000002600 */
[----:B------:R-:W-:Y:S01]  /*5fe0*/  ISETP.NE.AND.EX P1, PT, RZ, UR5, PT, P1 ;  /* 0x00000005ff007c0c */ /* 0x000fe2000bf25310 */
[----:B------:R-:W-:-:S12]  /*5ff0*/  IMAD.MOV.U32 R3, RZ, RZ, R5 ;  /* 0x000000ffff037224 */ /* 0x000fd800078e0005 */
[----:B------:R-:W-:Y:S05]  /*6000*/  @!P1 BRA `(.L_x_115) ;  /* 0x0000000000289947 */ /* 0x000fea0003800000 */
[----:B------:R-:W-:Y:S02]  /*6010*/  ULDC UR6, c[0x0][0x634] ;  /* 0x00018d0000067ab9 */ /* 0x000fe40000000800 */
[----:B------:R-:W-:-:S05]  /*6020*/  IADD3 R9, P1, R0, UR6, RZ ;  /* 0x0000000600097c10 */ /* 0x000fca000ff3e0ff */
[----:B------:R-:W-:-:S04]  /*6030*/  IMAD.X R19, RZ, RZ, R5, P1 ;  /* 0x000000ffff137224 */ /* 0x000fc800008e0605 */
[----:B------:R-:W-:-:S04]  /*6040*/  IMAD.WIDE.U32 R6, R19, UR4, RZ ;  /* 0x0000000413067c25 */ /* 0x000fc8000f8e00ff */
[----:B------:R-:W-:-:S04]  /*6050*/  IMAD.WIDE.U32 R6, P1, R9, UR5, R6 ;  /* 0x0000000509067c25 */ /* 0x000fc8000f820006 */
[----:B------:R-:W-:-:S04]  /*6060*/  IMAD.WIDE.U32 R8, R9, UR4, RZ ;  /* 0x0000000409087c25 */ /* 0x000fc8000f8e00ff */
[----:B------:R-:W-:Y:S01]  /*6070*/  IMAD.X R3, RZ, RZ, RZ, P1 ;  /* 0x000000ffff037224 */ /* 0x000fe200008e06ff */
[----:B------:R-:W-:Y:S01]  /*6080*/  IADD3 RZ, P1, R9, R6, RZ ;  /* 0x0000000609ff7210 */ /* 0x000fe20007f3e0ff */
[----:B------:R-:W-:-:S04]  /*6090*/  IMAD.MOV.U32 R2, RZ, RZ, R7 ;  /* 0x000000ffff027224 */ /* 0x000fc800078e0007 */
[----:B------:R-:W-:-:S08]  /*60a0*/  IMAD.WIDE.U32.X R2, R19, UR5, R2, P1 ;  /* 0x0000000513027c25 */ /* 0x000fd000088e0402 */
.L_x_115:
[--C-:B------:R-:W-:Y:S01]  /*60b0*/  SHF.R.U64 R8, R2, UR7, R3.reuse ;  /* 0x0000000702087c19 */ /* 0x100fe20008001203 */
[----:B------:R-:W-:Y:S01]  /*60c0*/  ULDC.64 UR4, c[0x0][0x620] ;  /* 0x0001880000047ab9 */ /* 0x000fe20000000a00 */
[----:B------:R-:W-:Y:S01]  /*60d0*/  SHF.R.U32.HI R2, RZ, UR7, R3 ;  /* 0x00000007ff027c19 */ /* 0x000fe20008011603 */
[----:B------:R-:W-:Y:S01]  /*60e0*/  IMAD.MOV.U32 R3, RZ, RZ, R5 ;  /* 0x000000ffff037224 */ /* 0x000fe200078e0005 */
[----:B------:R-:W-:Y:S01]  /*60f0*/  IADD3 R7, P1, RZ, -R8, RZ ;  /* 0x80000008ff077210 */ /* 0x000fe20007f3e0ff */
[----:B------:R-:W2:Y:S01]  /*6100*/  LDC R25, c[0x0][0x144] ;  /* 0x00005100ff197b82 */ /* 0x000ea20000000800 */
[----:B0-----:R-:W-:Y:S01]  /*6110*/  I2FP.F32.U32 R9, R16 ;  /* 0x0000001000097245 */ /* 0x001fe20000201000 */
[----:B------:R-:W-:Y:S01]  /*6120*/  ULDC.64 UR8, c[0x0][0x640] ;  /* 0x0001900000087ab9 */ /* 0x000fe20000000a00 */
[----:B------:R-:W-:Y:S01]  /*6130*/  ULDC UR6, c[0x0][0x608] ;  /* 0x0001820000067ab9 */ /* 0x000fe20000000800 */
[----:B------:R-:W-:Y:S01]  /*6140*/  IMAD.X R2, RZ, RZ, ~R2, P1 ;  /* 0x000000ffff027224 */ /* 0x000fe200008e0e02 */
[----:B------:R-:W-:-:S03]  /*6150*/  ISETP.NE.U32.AND P1, PT, RZ, UR8, PT ;  /* 0x00000008ff007c0c */ /* 0x000fc6000bf25070 */
[----:B------:R-:W-:Y:S01]  /*6160*/  IMAD R6, R2, UR4, RZ ;  /* 0x0000000402067c24 */ /* 0x000fe2000f8e02ff */
[----:B------:R-:W0:Y:S01]  /*6170*/  LDC R19, c[0x0][0x148] ;  /* 0x00005200ff137b82 */ /* 0x000e220000000800 */
[----:B------:R-:W-:Y:S01]  /*6180*/  IMAD.MOV.U32 R2, RZ, RZ, R0 ;  /* 0x000000ffff027224 */ /* 0x000fe200078e0000 */
[----:B------:R-:W-:-:S03]  /*6190*/  ISETP.NE.AND.EX P1, PT, RZ, UR9, PT, P1 ;  /* 0x00000009ff007c0c */ /* 0x000fc6000bf25310 */
[----:B------:R-:W-:Y:S01]  /*61a0*/  IMAD.WIDE.U32 R2, R7, UR4, R2 ;  /* 0x0000000407027c25 */ /* 0x000fe2000f8e0002 */
[----:B------:R-:W-:-:S03]  /*61b0*/  ULDC UR4, c[0x0][0x150] ;  /* 0x0000540000047ab9 */ /* 0x000fc60000000800 */
[----:B------:R-:W-:Y:S02]  /*61c0*/  IMAD R7, R7, UR5, R6 ;  /* 0x0000000507077c24 */ /* 0x000fe4000f8e0206 */
[----:B------:R-:W-:Y:S01]  /*61d0*/  FMUL R6, R9, UR4 ;  /* 0x0000000409067c20 */ /* 0x000fe20008400000 */
[----:B------:R-:W-:Y:S01]  /*61e0*/  ULDC UR4, c[0x0][0x618] ;  /* 0x0001860000047ab9 */ /* 0x000fe20000000800 */
[----:B------:R-:W-:Y:S01]  /*61f0*/  ULDC UR5, c[0x0][0x154] ;  /* 0x0000550000057ab9 */ /* 0x000fe20000000800 */
[----:B------:R-:W-:-:S03]  /*6200*/  IMAD.IADD R3, R3, 0x1, R7 ;  /* 0x0000000103037824 */ /* 0x000fc600078e0207 */
[----:B------:R-:W3:Y:S02]  /*6210*/  F2I.U32.TRUNC.NTZ R6, R6 ;  /* 0x0000000600067305 */ /* 0x000ee4000020f000 */
[----:B------:R-:W-:Y:S02]  /*6220*/  SHF.R.U64 R9, R2, UR4, R3 ;  /* 0x0000000402097c19 */ /* 0x000fe40008001203 */
[----:B-1----:R-:W-:-:S05]  /*6230*/  I2FP.F32.U32 R2, R12 ;  /* 0x0000000c00027245 */ /* 0x002fca0000201000 */
[----:B------:R-:W-:Y:S01]  /*6240*/  FMUL R21, R2, UR5 ;  /* 0x0000000502157c20 */ /* 0x000fe20008400000 */
[----:B------:R-:W-:Y:S01]  /*6250*/  SHF.R.U32.HI R2, RZ, UR4, R3 ;  /* 0x00000004ff027c19 */ /* 0x000fe20008011603 */
[----:B------:R-:W-:-:S03]  /*6260*/  ULDC UR4, c[0x0][0x658] ;  /* 0x0001960000047ab9 */ /* 0x000fc60000000800 */
[--C-:B------:R-:W-:Y:S01]  /*6270*/  SHF.R.U64 R20, R9, UR6, R2.reuse ;  /* 0x0000000609147c19 */ /* 0x100fe20008001202 */
[----:B------:R-:W1:Y:S01]  /*6280*/  F2I.U32.TRUNC.NTZ R21, R21 ;  /* 0x0000001500157305 */ /* 0x000e62000020f000 */
[----:B------:R-:W-:Y:S01]  /*6290*/  SHF.R.U32.HI R3, RZ, UR6, R2 ;  /* 0x00000006ff037c19 */ /* 0x000fe20008011602 */
[----:B---3--:R-:W-:-:S03]  /*62a0*/  IMAD.MOV R6, RZ, RZ, -R6 ;  /* 0x000000ffff067224 */ /* 0x008fc600078e0a06 */
[--C-:B------:R-:W-:Y:S01]  /*62b0*/  SHF.R.U64 R18, R20, UR4, R3.reuse ;  /* 0x0000000414127c19 */ /* 0x100fe20008001203 */
[----:B--2---:R-:W-:Y:S01]  /*62c0*/  IMAD R16, R25, R6, R16 ;  /* 0x0000000619107224 */ /* 0x004fe200078e0210 */
[----:B------:R-:W-:-:S03]  /*62d0*/  SHF.R.U32.HI R23, RZ, UR4, R3 ;  /* 0x00000004ff177c19 */ /* 0x000fc60008011603 */
[----:B------:R-:W-:Y:S02]  /*62e0*/  IMAD.MOV.U32 R2, RZ, RZ, R18 ;  /* 0x000000ffff027224 */ /* 0x000fe400078e0012 */
[----:B------:R-:W-:Y:S01]  /*62f0*/  IMAD.MOV.U32 R3, RZ, RZ, R23 ;  /* 0x000000ffff037224 */ /* 0x000fe200078e0017 */
[----:B------:R-:W-:Y:S06]  /*6300*/  @!P1 BRA `(.L_x_116) ;  /* 0x0000000000289947 */ /* 0x000fec0003800000 */
[----:B------:R-:W-:Y:S02]  /*6310*/  ULDC UR4, c[0x0][0x64c] ;  /* 0x0001930000047ab9 */ /* 0x000fe40000000800 */
[----:B------:R-:W-:-:S05]  /*6320*/  IADD3 R3, P1, R18, UR4, RZ ;  /* 0x0000000412037c10 */ /* 0x000fca000ff3e0ff */
[----:B------:R-:W-:-:S04]  /*6330*/  IMAD.X R23, RZ, RZ, R23, P1 ;  /* 0x000000ffff177224 */ /* 0x000fc800008e0617 */
[----:B------:R-:W-:-:S04]  /*6340*/  IMAD.WIDE.U32 R6, R23, UR8, RZ ;  /* 0x0000000817067c25 */ /* 0x000fc8000f8e00ff */
[----:B------:R-:W-:-:S04]  /*6350*/  IMAD.WIDE.U32 R6, P1, R3, UR9, R6 ;  /* 0x0000000903067c25 */ /* 0x000fc8000f820006 */
[----:B------:R-:W-:-:S04]  /*6360*/  IMAD.WIDE.U32 R2, R3, UR8, RZ ;  /* 0x0000000803027c25 */ /* 0x000fc8000f8e00ff */
[----:B------:R-:W-:Y:S01]  /*6370*/  IMAD.MOV.U32 R2, RZ, RZ, R7 ;  /* 0x000000ffff027224 */ /* 0x000fe200078e0007 */
[----:B------:R-:W-:Y:S01]  /*6380*/  IADD3 RZ, P2, R3, R6, RZ ;  /* 0x0000000603ff7210 */ /* 0x000fe20007f5e0ff */
[----:B------:R-:W-:-:S04]  /*6390*/  IMAD.X R3, RZ, RZ, RZ, P1 ;  /* 0x000000ffff037224 */ /* 0x000fc800008e06ff */
[----:B------:R-:W-:-:S08]  /*63a0*/  IMAD.WIDE.U32.X R2, R23, UR9, R2, P2 ;  /* 0x0000000917027c25 */ /* 0x000fd000090e0402 */
.L_x_116:
[----:B------:R-:W-:Y:S01]  /*63b0*/  ULDC UR4, c[0x0][0x648] ;  /* 0x0001920000047ab9 */ /* 0x000fe20000000800 */
[----:B------:R-:W-:Y:S01]  /*63c0*/  LOP3.LUT R20, R20, UR17, RZ, 0xc0, !PT ;  /* 0x0000001114147c12 */ /* 0x000fe2000f8ec0ff */
[----:B-1----:R-:W-:Y:S01]  /*63d0*/  IMAD.MOV R21, RZ, RZ, -R21 ;  /* 0x000000ffff157224 */ /* 0x002fe200078e0a15 */
[----:B------:R-:W-:Y:S01]  /*63e0*/  SHF.R.U64 R3, R2, UR4, R3 ;  /* 0x0000000402037c19 */ /* 0x000fe20008001203 */
[----:B------:R-:W-:Y:S01]  /*63f0*/  ULDC UR4, c[0x0][0x638] ;  /* 0x00018e0000047ab9 */ /* 0x000fe20000000800 */
[----:B------:R-:W-:Y:S01]  /*6400*/  LOP3.LUT R9, R9, UR16, RZ, 0xc0, !PT ;  /* 0x0000001009097c12 */ /* 0x000fe2000f8ec0ff */
[----:B0-----:R-:W-:Y:S01]  /*6410*/  @P4 IMAD R16, R19, R21, R12 ;  /* 0x0000001513104224 */ /* 0x001fe200078e020c */
[----:B------:R-:W-:Y:S01]  /*6420*/  ULDC UR5, c[0x0][0x610] ;  /* 0x0001840000057ab9 */ /* 0x000fe20000000800 */
[----:B------:R-:W-:Y:S02]  /*6430*/  IMAD.MOV R7, RZ, RZ, -R3 ;  /* 0x000000ffff077224 */ /* 0x000fe400078e0a03 */
[----:B------:R-:W-:-:S02]  /*6440*/  IMAD R3, R3, UR18, R20 ;  /* 0x0000001203037c24 */ /* 0x000fc4000f8e0214 */
[----:B------:R-:W-:Y:S01]  /*6450*/  IMAD R18, R7, UR4, R18 ;  /* 0x0000000407127c24 */ /* 0x000fe2000f8e0212 */
[----:B------:R-:W-:Y:S01]  /*6460*/  ULDC UR4, c[0x0][0x600] ;  /* 0x0001800000047ab9 */ /* 0x000fe20000000800 */
[----:B------:R-:W-:Y:S02]  /*6470*/  IMAD R12, R3, UR5, R16 ;  /* 0x00000005030c7c24 */ /* 0x000fe4000f8e0210 */
[----:B------:R-:W-:Y:S02]  /*6480*/  IMAD R3, R18, UR4, R9 ;  /* 0x0000000412037c24 */ /* 0x000fe4000f8e0209 */
[----:B------:R-:W-:Y:S02]  /*6490*/  IMAD.MOV.U32 R2, RZ, RZ, 0x1 ;  /* 0x00000001ff027424 */ /* 0x000fe400078e00ff */
[----:B------:R-:W-:Y:S01]  /*64a0*/  IMAD.MOV.U32 R9, RZ, RZ, R8 ;  /* 0x000000ffff097224 */ /* 0x000fe200078e0008 */
[----:B------:R-:W-:Y:S02]  /*64b0*/  SEL R16, R3, R12, !P4 ;  /* 0x0000000c03107207 */ /* 0x000fe40006000000 */
[----:B------:R-:W-:-:S07]  /*64c0*/  SEL R12, R12, R3, !P4 ;  /* 0x000000030c0c7207 */ /* 0x000fce0006000000 */
.L_x_114:
[----:B------:R-:W-:Y:S05]  /*64d0*/  BSYNC B1 ;  /* 0x0000000000017941 */ /* 0x000fea0003800000 */
.L_x_113:
[----:B------:R-:W-:-:S13]  /*64e0*/  LOP3.LUT P1, RZ, R2, 0xff, RZ, 0xc0, !PT ;  /* 0x000000ff02ff7812 */ /* 0x000fda000782c0ff */
[----:B------:R-:W-:Y:S05]  /*64f0*/  @P1 BRA `(.L_x_117) ;  /* 0xfffffff400401947 */ /* 0x000fea000383ffff */
[----:B------:R-:W-:Y:S05]  /*6500*/  BSYNC B0 ;  /* 0x0000000000007941 */ /* 0x000fea0003800000 */
.L_x_105:
[----:B------:R-:W-:-:S03]  /*6510*/  UMOV UR4, 0xffffffff ;  /* 0xffffffff00047882 */ /* 0x000fc60000000000 */
[----:B------:R-:W-:Y:S05]  /*6520*/  BRA.DIV UR4, `(.L_x_118) ;  /* 0x00000006041c7947 */ /* 0x000fea000b800000 */
[----:B------:R-:W-:-:S13]  /*6530*/  ELECT P0, URZ, PT ;  /* 0x00000000003f782f */ /* 0x000fda0003800000 */
.L_x_132:
[----:B------:R-:W-:Y:S04]  /*6540*/  BSSY B0, `(.L_x_119) ;  /* 0x000002b000007945 */ /* 0x000fe80003800000 */
[----:B------:R-:W-:Y:S05]  /*6550*/  @!P0 BRA `(.L_x_120) ;  /* 0x0000000000a48947 */ /* 0x000fea0003800000 */
[----:B------:R-:W-:-:S04]  /*6560*/  LOP3.LUT R4, R4, 0x2, RZ, 0xfc, !PT ;  /* 0x0000000204047812 */ /* 0x000fc800078efcff */
[----:B------:R-:W-:-:S13]  /*6570*/  ISETP.NE.AND P0, PT, R4, 0x3, PT ;  /* 0x000000030400780c */ /* 0x000fda0003f05270 */
[----:B------:R-:W-:Y:S05]  /*6580*/  @!P0 BRA `(.L_x_121) ;  /* 0x0000000000048947 */ /* 0x000fea0003800000 */
[----:B------:R-:W-:Y:S01]  /*6590*/  BPT.TRAP 0x1 ;  /* 0x000000040000795c */ /* 0x000fe20000300000 */
.L_x_121:
[----:B------:R-:W0:Y:S01]  /*65a0*/  S2R R3, SR_CgaCtaId ;  /* 0x0000000000037919 */ /* 0x000e220000008800 */
[----:B------:R-:W-:Y:S02]  /*65b0*/  MOV R0, 0x400 ;  /* 0x0000040000007802 */ /* 0x000fe40000000f00 */
[----:B------:R-:W-:Y:S02]  /*65c0*/  SHF.L.U32 R2, R11, 0x1f, RZ ;  /* 0x0000001f0b027819 */ /* 0x000fe400000006ff */
[----:B0-----:R-:W-:-:S05]  /*65d0*/  LEA R3, R3, R0, 0x18 ;  /* 0x0000000003037211 */ /* 0x001fca00078ec0ff */
[----:B------:R-:W-:-:S04]  /*65e0*/  VIADD R3, R3, 0x20 ;  /* 0x0000002003037836 */ /* 0x000fc80000000000 */
[C---:B------:R-:W-:Y:S02]  /*65f0*/  IMAD R5, R10.reuse, 0x8, R3 ;  /* 0x000000080a057824 */ /* 0x040fe400078e0203 */
[----:B------:R-:W-:Y:S02]  /*6600*/  VIADD R10, R10, 0x1 ;  /* 0x000000010a0a7836 */ /* 0x000fe40000000000 */
[----:B------:R-:W0:Y:S03]  /*6610*/  SYNCS.PHASECHK.TRANS64.TRYWAIT P0, [R5+URZ], R2 ;  /* 0x00000002050075a7 */ /* 0x000e26000800017f */
[----:B------:R-:W-:-:S04]  /*6620*/  ISETP.NE.AND P1, PT, R10, 0x4, PT ;  /* 0x000000040a00780c */ /* 0x000fc80003f25270 */
[----:B------:R-:W-:Y:S02]  /*6630*/  SEL R0, RZ, 0x1, P1 ;  /* 0x00000001ff007807 */ /* 0x000fe40000800000 */
[----:B------:R-:W-:Y:S02]  /*6640*/  SEL R10, R10, RZ, P1 ;  /* 0x000000ff0a0a7207 */ /* 0x000fe40000800000 */
[----:B------:R-:W-:-:S03]  /*6650*/  LOP3.LUT R11, R11, R0, RZ, 0x3c, !PT ;  /* 0x000000000b0b7212 */ /* 0x000fc600078e3cff */
[----:B------:R-:W-:Y:S01]  /*6660*/  IMAD R7, R10, 0x8, R3 ;  /* 0x000000080a077824 */ /* 0x000fe200078e0203 */
[----:B------:R-:W-:Y:S01]  /*6670*/  SHF.L.U32 R4, R11, 0x1f, RZ ;  /* 0x0000001f0b047819 */ /* 0x000fe200000006ff */
[----:B0-----:R-:W-:Y:S06]  /*6680*/  @!P0 BRA `(.L_x_122) ;  /* 0x0000000000e88947 */ /* 0x001fec0003800000 */
.L_x_133:
[----:B------:R-:W1:Y:S01]  /*6690*/  SYNCS.PHASECHK.TRANS64.TRYWAIT P0, [R7+URZ], R4 ;  /* 0x00000004070075a7 */ /* 0x000e62000800017f */
[----:B------:R-:W-:-:S05]  /*66a0*/  VIADD R0, R10, 0x1 ;  /* 0x000000010a007836 */ /* 0x000fca0000000000 */
[----:B------:R-:W-:-:S04]  /*66b0*/  ISETP.NE.AND P1, PT, R0, 0x4, PT ;  /* 0x000000040000780c */ /* 0x000fc80003f25270 */
[----:B0-----:R-:W-:Y:S02]  /*66c0*/  SEL R2, RZ, 0x1, P1 ;  /* 0x00000001ff027807 */ /* 0x001fe40000800000 */
[----:B------:R-:W-:Y:S02]  /*66d0*/  SEL R0, R0, RZ, P1 ;  /* 0x000000ff00007207 */ /* 0x000fe40000800000 */
[----:B------:R-:W-:-:S03]  /*66e0*/  LOP3.LUT R11, R11, R2, RZ, 0x3c, !PT ;  /* 0x000000020b0b7212 */ /* 0x000fc600078e3cff */
[----:B------:R-:W-:Y:S01]  /*66f0*/  IMAD R6, R0, 0x8, R3 ;  /* 0x0000000800067824 */ /* 0x000fe200078e0203 */
[----:B------:R-:W-:Y:S01]  /*6700*/  SHF.L.U32 R5, R11, 0x1f, RZ ;  /* 0x0000001f0b057819 */ /* 0x000fe200000006ff */
[----:B-1----:R-:W-:Y:S06]  /*6710*/  @!P0 BRA `(.L_x_123) ;  /* 0x0000000000d88947 */ /* 0x002fec0003800000 */
.L_x_134:
[----:B------:R-:W1:Y:S01]  /*6720*/  SYNCS.PHASECHK.TRANS64.TRYWAIT P0, [R6+URZ], R5 ;  /* 0x00000005060075a7 */ /* 0x000e62000800017f */
[----:B------:R-:W-:-:S05]  /*6730*/  VIADD R0, R0, 0x1 ;  /* 0x0000000100007836 */ /* 0x000fca0000000000 */
[----:B------:R-:W-:-:S04]  /*6740*/  ISETP.NE.AND P1, PT, R0, 0x4, PT ;  /* 0x000000040000780c */ /* 0x000fc80003f25270 */
[----:B------:R-:W-:Y:S02]  /*6750*/  SEL R2, RZ, 0x1, P1 ;  /* 0x00000001ff027807 */ /* 0x000fe40000800000 */
[----:B------:R-:W-:Y:S02]  /*6760*/  SEL R0, R0, RZ, P1 ;  /* 0x000000ff00007207 */ /* 0x000fe40000800000 */
[----:B------:R-:W-:Y:S01]  /*6770*/  LOP3.LUT R2, R11, R2, RZ, 0x3c, !PT ;  /* 0x000000020b027212 */ /* 0x000fe200078e3cff */
[----:B-1----:R-:W-:Y:S06]  /*6780*/  @!P0 BRA `(.L_x_124) ;  /* 0x0000000000d08947 */ /* 0x002fec0003800000 */
.L_x_135:
[----:B------:R-:W-:Y:S01]  /*6790*/  IMAD R3, R0, 0x8, R3 ;  /* 0x0000000800037824 */ /* 0x000fe200078e0203 */
[----:B------:R-:W-:-:S07]  /*67a0*/  SHF.L.U32 R0, R2, 0x1f, RZ ;  /* 0x0000001f02007819 */ /* 0x000fce00000006ff */
.L_x_125:
[----:B--2---:R2:W3:Y:S02]  /*67b0*/  SYNCS.PHASECHK.TRANS64.TRYWAIT P0, [R3+URZ], R0 ;  /* 0x00000000030075a7 */ /* 0x0044e4000800017f */
[----:B---3--:R-:W-:Y:S05]  /*67c0*/  @!P0 NANOSLEEP.SYNCS 0x989680 ;  /* 0x009896800000895d */ /* 0x008fea0003900000 */
[----:B------:R-:W3:Y:S02]  /*67d0*/  @!P0 SYNCS.PHASECHK.TRANS64 P0, [R3+URZ], R0 ;  /* 0x00000000030085a7 */ /* 0x000ee4000800007f */
[----:B---3--:R-:W-:Y:S05]  /*67e0*/  @!P0 BRA `(.L_x_125) ;  /* 0xfffffffc00f08947 */ /* 0x008fea000383ffff */
.L_x_120:
[----:B------:R-:W-:Y:S05]  /*67f0*/  BSYNC B0 ;  /* 0x0000000000007941 */ /* 0x000fea0003800000 */
.L_x_119:
[----:B------:R-:W-:Y:S05]  /*6800*/  EXIT ;  /* 0x000000000000794d */ /* 0x000fea0003800000 */
.L_x_17:
[----:B-1----:R-:W-:-:S04]  /*6810*/  IMAD.U32 R7, RZ, RZ, UR6 ;  /* 0x00000006ff077e24 */ /* 0x002fc8000f8e00ff */
[----:B------:R1:W3:Y:S03]  /*6820*/  SYNCS.PHASECHK.TRANS64.TRYWAIT P0, [R7+URZ], R6 ;  /* 0x00000006070075a7 */ /* 0x0002e6000800017f */
[----:B---3--:R-:W-:Y:S05]  /*6830*/  @!P0 NANOSLEEP.SYNCS 0x989680 ;  /* 0x009896800000895d */ /* 0x008fea0003900000 */
[----:B------:R-:W3:Y:S02]  /*6840*/  @!P0 SYNCS.PHASECHK.TRANS64 P0, [R7+URZ], R6 ;  /* 0x00000006070085a7 */ /* 0x000ee4000800007f */
[----:B---3--:R-:W-:Y:S05]  /*6850*/  @!P0 BRA `(.L_x_17) ;  /* 0xfffffffc00ec8947 */ /* 0x008fea000383ffff */
[----:B------:R-:W-:Y:S05]  /*6860*/  BRA `(.L_x_16) ;  /* 0xffffffa800c07947 */ /* 0x000fea000383ffff */
.L_x_23:
[----:B-1----:R-:W-:-:S04]  /*6870*/  IMAD.U32 R8, RZ, RZ, UR12 ;  /* 0x0000000cff087e24 */ /* 0x002fc8000f8e00ff */
[----:B------:R1:W3:Y:S03]  /*6880*/  SYNCS.PHASECHK.TRANS64.TRYWAIT P0, [R8+URZ], R7 ;  /* 0x00000007080075a7 */ /* 0x0002e6000800017f */
[----:B---3--:R-:W-:Y:S05]  /*6890*/  @!P0 NANOSLEEP.SYNCS 0x989680 ;  /* 0x009896800000895d */ /* 0x008fea0003900000 */
[----:B------:R-:W3:Y:S02]  /*68a0*/  @!P0 SYNCS.PHASECHK.TRANS64 P0, [R8+URZ], R7 ;  /* 0x00000007080085a7 */ /* 0x000ee4000800007f */
[----:B---3--:R-:W-:Y:S05]  /*68b0*/  @!P0 BRA `(.L_x_23) ;  /* 0xfffffffc00ec8947 */ /* 0x008fea000383ffff */
[----:B------:R-:W-:Y:S05]  /*68c0*/  BRA `(.L_x_22) ;  /* 0xffffffb000307947 */ /* 0x000fea000383ffff */
.L_x_106:
[----:B------:R-:W-:Y:S01]  /*68d0*/  BSSY B1, `(.L_x_126) ;  /* 0x0000006000017945 */ /* 0x000fe20003800000 */
[----:B------:R-:W-:-:S07]  /*68e0*/  IMAD.MOV.U32 R2, RZ, RZ, -0x1 ;  /* 0xffffffffff027424 */ /* 0x000fce00078e00ff */
[----:B------:R-:W-:Y:S05]  /*68f0*/  WARPSYNC.COLLECTIVE R2, `(.L_x_127) ;  /* 0x00000000020c7348 */ /* 0x000fea0003c00000 */
[----:B------:R-:W-:Y:S02]  /*6900*/  ELECT P1, UR62, PT ;  /* 0x00000000003e782f */ /* 0x000fe40003820000 */
[----:B------:R-:W-:Y:S01]  /*6910*/  MOV R2, UR62 ;  /* 0x0000003e00027c02 */ /* 0x000fe20008000f00 */
[----:B------:R-:W-:Y:S10]  /*6920*/  ENDCOLLECTIVE ;  /* 0x000000000000791b */ /* 0x000ff40003800000 */
.L_x_127:
[----:B------:R-:W-:Y:S05]  /*6930*/  BSYNC B1 ;  /* 0x0000000000017941 */ /* 0x000fea0003800000 */
.L_x_126:
[----:B------:R-:W-:Y:S05]  /*6940*/  BRA `(.L_x_128) ;  /* 0xfffffff000387947 */ /* 0x000fea000383ffff */
.L_x_109:
[----:B-1----:R1:W2:Y:S02]  /*6950*/  SYNCS.PHASECHK.TRANS64.TRYWAIT P1, [R18+URZ+0x20], R7 ;  /* 0x00002007120075a7 */ /* 0x0022a4000802017f */
[----:B--2---:R-:W-:Y:S05]  /*6960*/  @!P1 NANOSLEEP.SYNCS 0x989680 ;  /* 0x009896800000995d */ /* 0x004fea0003900000 */
[----:B------:R-:W2:Y:S02]  /*6970*/  @!P1 SYNCS.PHASECHK.TRANS64 P1, [R18+URZ+0x20], R7 ;  /* 0x00002007120095a7 */ /* 0x000ea4000802007f */
[----:B--2---:R-:W-:Y:S05]  /*6980*/  @!P1 BRA `(.L_x_109) ;  /* 0xfffffffc00f09947 */ /* 0x004fea000383ffff */
[----:B------:R-:W-:Y:S05]  /*6990*/  BRA `(.L_x_129) ;  /* 0xfffffff0006c7947 */ /* 0x000fea000383ffff */
.L_x_118:
[----:B------:R-:W-:Y:S01]  /*69a0*/  BSSY B0, `(.L_x_130) ;  /* 0x0000006000007945 */ /* 0x000fe20003800000 */
[----:B------:R-:W-:-:S07]  /*69b0*/  IMAD.MOV.U32 R2, RZ, RZ, -0x1 ;  /* 0xffffffffff027424 */ /* 0x000fce00078e00ff */
[----:B------:R-:W-:Y:S05]  /*69c0*/  WARPSYNC.COLLECTIVE R2, `(.L_x_131) ;  /* 0x00000000020c7348 */ /* 0x000fea0003c00000 */
[----:B------:R-:W-:Y:S02]  /*69d0*/  ELECT P1, UR62, PT ;  /* 0x00000000003e782f */ /* 0x000fe40003820000 */
[----:B------:R-:W-:Y:S01]  /*69e0*/  MOV R2, UR62 ;  /* 0x0000003e00027c02 */ /* 0x000fe20008000f00 */
[----:B------:R-:W-:Y:S10]  /*69f0*/  ENDCOLLECTIVE ;  /* 0x000000000000791b */ /* 0x000ff40003800000 */
.L_x_131:
[----:B------:R-:W-:Y:S05]  /*6a00*/  BSYNC B0 ;  /* 0x0000000000007941 */ /* 0x000fea0003800000 */
.L_x_130:
[----:B------:R-:W-:Y:S01]  /*6a10*/  PLOP3.LUT P0, PT, P1, PT, PT, 0x80, 0x0 ;  /* 0x000000000000781c */ /* 0x000fe20000f0f070 */
[----:B------:R-:W-:-:S12]  /*6a20*/  BRA `(.L_x_132) ;  /* 0xfffffff800c47947 */ /* 0x000fd8000383ffff */
.L_x_122:
[----:B0-----:R0:W1:Y:S02]  /*6a30*/  SYNCS.PHASECHK.TRANS64.TRYWAIT P0, [R5+URZ], R2 ;  /* 0x00000002050075a7 */ /* 0x001064000800017f */
[----:B-1----:R-:W-:Y:S05]  /*6a40*/  @!P0 NANOSLEEP.SYNCS 0x989680 ;  /* 0x009896800000895d */ /* 0x002fea0003900000 */
[----:B------:R-:W1:Y:S02]  /*6a50*/  @!P0 SYNCS.PHASECHK.TRANS64 P0, [R5+URZ], R2 ;  /* 0x00000002050085a7 */ /* 0x000e64000800007f */
[----:B-1----:R-:W-:Y:S05]  /*6a60*/  @!P0 BRA `(.L_x_122) ;  /* 0xfffffffc00f08947 */ /* 0x002fea000383ffff */
[----:B------:R-:W-:Y:S05]  /*6a70*/  BRA `(.L_x_133) ;  /* 0xfffffffc00047947 */ /* 0x000fea000383ffff */
.L_x_123:
[----:B0-----:R0:W1:Y:S02]  /*6a80*/  SYNCS.PHASECHK.TRANS64.TRYWAIT P0, [R7+URZ], R4 ;  /* 0x00000004070075a7 */ /* 0x001064000800017f */
[----:B-1----:R-:W-:Y:S05]  /*6a90*/  @!P0 NANOSLEEP.SYNCS 0x989680 ;  /* 0x009896800000895d */ /* 0x002fea0003900000 */
[----:B------:R-:W1:Y:S02]  /*6aa0*/  @!P0 SYNCS.PHASECHK.TRANS64 P0, [R7+URZ], R4 ;  /* 0x00000004070085a7 */ /* 0x000e64000800007f */
[----:B-1----:R-:W-:Y:S05]  /*6ab0*/  @!P0 BRA `(.L_x_123) ;  /* 0xfffffffc00f08947 */ /* 0x002fea000383ffff */
[----:B------:R-:W-:Y:S05]  /*6ac0*/  BRA `(.L_x_134) ;  /* 0xfffffffc00147947 */ /* 0x000fea000383ffff */
.L_x_124:
[----:B-1----:R1:W2:Y:S02]  /*6ad0*/  SYNCS.PHASECHK.TRANS64.TRYWAIT P0, [R6+URZ], R5 ;  /* 0x00000005060075a7 */ /* 0x0022a4000800017f */
[----:B--2---:R-:W-:Y:S05]  /*6ae0*/  @!P0 NANOSLEEP.SYNCS 0x989680 ;  /* 0x009896800000895d */ /* 0x004fea0003900000 */
[----:B------:R-:W2:Y:S02]  /*6af0*/  @!P0 SYNCS.PHASECHK.TRANS64 P0, [R6+URZ], R5 ;  /* 0x00000005060085a7 */ /* 0x000ea4000800007f */
[----:B--2---:R-:W-:Y:S05]  /*6b00*/  @!P0 BRA `(.L_x_124) ;  /* 0xfffffffc00f08947 */ /* 0x004fea000383ffff */
[----:B------:R-:W-:Y:S05]  /*6b10*/  BRA `(.L_x_135) ;  /* 0xfffffffc001c7947 */ /* 0x000fea000383ffff */
.L_x_136:
[----:B------:R-:W-:-:S00]  /*6b20*/  BRA `(.L_x_136) ;  /* 0xfffffffc00fc7947 */ /* 0x000fc0000383ffff */
[----:B------:R-:W-:-:S00]  /*6b30*/  NOP ;  /* 0x0000000000007918 */ /* 0x000fc00000000000 */
        /* <DEDUP_REMOVED lines=12> */
.L_x_137:


//--------------------- .nv.shared._ZN7cutlass13device_kernelINS_4gemm6kernel13GemmUniversalIN4cute5tupleIJiiiiEEENS1_10collective13CollectiveMmaINS1_37MainloopSm90TmaGmmaWarpSpecializedFP8ILi4ENS5_IJNS4_1CILi1EEESB_SB_EEENS1_35KernelTmaWarpSpecializedCooperativeEEENS5_IJNSA_ILi128EEENSA_ILi64EEENSA_ILi32EEEEEENS_12float_e5m2_tENS5_IJlSB_lEEESJ_SK_NS4_8TiledMMAINS4_8MMA_AtomIJNS4_4SM904GMMA30MMA_64x64x32_F32E5M2E5M2_SS_TNILNSO_7ScaleInE1ELSQ_1EEEEEENS4_6LayoutINS5_IJNSA_ILi2EEESB_SB_EEENS5_IJSB_NSA_ILi0EEESW_EEEEENS5_IJNS4_10UnderscoreESZ_SZ_EEEEENS4_13SM90_TMA_LOADENS4_14ComposedLayoutINS4_7SwizzleILi1ELi4ELi3EEENS4_18smem_ptr_flag_bitsILi8EEENST_INS5_IJNSA_ILi8EEESH_EEENS5_IJSH_SB_EEEEEEEvNS4_8identityES12_S1C_vS1D_EENS_8epilogue10collective6detail29Sm90TmaWarpSpecializedAdapterINS1G_15DefaultEpilogueISJ_SK_SK_NS1F_6thread17LinearCombinationISJ_Li1EffLNS1K_9ScaleType4KindE0ELNS_15FloatRoundStyleE2ESJ_EENS1_15EpilogueDefaultEEEEEvvEEEEvNT_6ParamsE --------------------------
	.section	.nv.shared._ZN7cutlass13device_kernelINS_4gemm6kernel13GemmUniversalIN4cute5tupleIJiiiiEEENS1_10collective13CollectiveMmaINS1_37MainloopSm90TmaGmmaWarpSpecializedFP8ILi4ENS5_IJNS4_1CILi1EEESB_SB_EEENS1_35KernelTmaWarpSpecializedCooperativeEEENS5_IJNSA_ILi128EEENSA_ILi64EEENSA_ILi32EEEEEENS_12float_e5m2_tENS5_IJlSB_lEEESJ_SK_NS4_8TiledMMAINS4_8MMA_AtomIJNS4_4SM904GMMA30MMA_64x64x32_F32E5M2E5M2_SS_TNILNSO_7ScaleInE1ELSQ_1EEEEEENS4_6LayoutINS5_IJNSA_ILi2EEESB_SB_EEENS5_IJSB_NSA_ILi0EEESW_EEEEENS5_IJNS4_10UnderscoreESZ_SZ_EEEEENS4_13SM90_TMA_LOADENS4_14ComposedLayoutINS4_7SwizzleILi1ELi4ELi3EEENS4_18smem_ptr_flag_bitsILi8EEENST_INS5_IJNSA_ILi8EEESH_EEENS5_IJSH_SB_EEEEEEEvNS4_8identityES12_S1C_vS1D_EENS_8epilogue10collective6detail29Sm90TmaWarpSpecializedAdapterINS1G_15DefaultEpilogueISJ_SK_SK_NS1F_6thread17LinearCombinationISJ_Li1EffLNS1K_9ScaleType4KindE0ELNS_15FloatRoundStyleE2ESJ_EENS1_15EpilogueDefaultEEEEEvvEEEEvNT_6ParamsE,"aw",@nobits
	.sectionflags	@""
	.align	16
	.zero		1024


//--------------------- .nv.shared.reserved.0     --------------------------
	.section	.nv.shared.reserved.0,"aw",@nobits
	.weak		__nv_reservedSMEM_offset_0_alias
	.size		__nv_reservedSMEM_offset_0_alias, 0, 0
	.other		__nv_reservedSMEM_offset_0_alias,@"STO_CUDA_RESERVED_SHARED STV_DEFAULT"
__nv_reservedSMEM_offset_0_alias:
	.zero		0


//--------------------- .nv.global                --------------------------
	.section	.nv.global,"aw",@nobits
.nv.global:
	.type		_ZN39_INTERNAL_cf263cf3_4_k_cu_719389af_47734cute1_E,@object
	.size		_ZN39_INTERNAL_cf263cf3_4_k_cu_719389af_47734cute1_E,(_ZN39_INTERNAL_cf263cf3_4_k_cu_719389af_47734cuda3std3__45__cpo6cbeginE - _ZN39_INTERNAL_cf263cf3_4_k_cu_719389af_47734cute1_E)
_ZN39_INTERNAL_cf263cf3_4_k_cu_719389af_47734cute1_E:
	.zero		1
	.type		_ZN39_INTERNAL_cf263cf3_4_k_cu_719389af_47734cuda3std3__45__cpo6cbeginE,@object
	.size		_ZN39_INTERNAL_cf263cf3_4_k_cu_719389af_47734cuda3std3__45__cpo6cbeginE,(_ZN39_INTERNAL_cf263cf3_4_k_cu_719389af_47734cuda3std3__48in_placeE - _ZN39_INTERNAL_cf263cf3_4_k_cu_719389af_47734cuda3std3__45__cpo6cbeginE)
_ZN39_INTERNAL_cf263cf3_4_k_cu_719389af_47734cuda3std3__45__cpo6cbeginE:
	.zero		1
	.type		_ZN39_INTERNAL_cf263cf3_4_k_cu_719389af_47734cuda3std3__48in_placeE,@object
	.size		_ZN39_INTERNAL_cf263cf3_4_k_cu_719389af_47734cuda3std3__48in_placeE,(_ZN39_INTERNAL_cf263cf3_4_k_cu_719389af_47734cuda3std6ranges3__45__cpo9iter_moveE - _ZN39_INTERNAL_cf263cf3_4_k_cu_719389af_47734cuda3std3__48in_placeE)
_ZN39_INTERNAL_cf263cf3_4_k_cu_719389af_47734cuda3std3__48in_placeE:
	.zero		1
	.type		_ZN39_INTERNAL_cf263cf3_4_k_cu_719389af_47734cuda3std6ranges3__45__cpo9iter_moveE,@object
	.size		_ZN39_INTERNAL_cf263cf3_4_k_cu_719389af_47734cuda3std6ranges3__45__cpo9iter_moveE,(_ZN39_INTERNAL_cf263cf3_4_k_cu_719389af_47734cuda3std3__45__cpo5beginE - _ZN39_INTERNAL_cf263cf3_4_k_cu_719389af_47734cuda3std6ranges3__45__cpo9iter_moveE)
_ZN39_INTERNAL_cf263cf3_4_k_cu_719389af_47734cuda3std6ranges3__45__cpo9iter_moveE:
	.zero		1
	.type		_ZN39_INTERNAL_cf263cf3_4_k_cu_719389af_47734cuda3std3__45__cpo5beginE,@object
	.size		_ZN39_INTERNAL_cf263cf3_4_k_cu_719389af_47734cuda3std3__45__cpo5beginE,(_ZN39_INTERNAL_cf263cf3_4_k_cu_719389af_47734cuda3std3__441_GLOBAL__N__cf263cf3_4_k_cu_719389af_47736ignoreE - _ZN39_INTERNAL_cf263cf3_4_k_cu_719389af_47734cuda3std3__45__cpo5beginE)
_ZN39_INTERNAL_cf263cf3_4_k_cu_719389af_47734cuda3std3__45__cpo5beginE:
	.zero		1
	.type		_ZN39_INTERNAL_cf263cf3_4_k_cu_719389af_47734cuda3std3__441_GLOBAL__N__cf263cf3_4_k_cu_719389af_47736ignoreE,@object
	.size		_ZN39_INTERNAL_cf263cf3_4_k_cu_719389af_47734cuda3std3__441_GLOBAL__N__cf263cf3_4_k_cu_719389af_47736ignoreE,(_ZN39_INTERNAL_cf263cf3_4_k_cu_719389af_47734cute7productE - _ZN39_INTERNAL_cf263cf3_4_k_cu_719389af_47734cuda3std3__441_GLOBAL__N__cf263cf3_4_k_cu_719389af_47736ignoreE)
_ZN39_INTERNAL_cf263cf3_4_k_cu_719389af_47734cuda3std3__441_GLOBAL__N__cf263cf3_4_k_cu_719389af_47736ignoreE:
	.zero		1
	.type		_ZN39_INTERNAL_cf263cf3_4_k_cu_719389af_47734cute7productE,@object
	.size		_ZN39_INTERNAL_cf263cf3_4_k_cu_719389af_47734cute7productE,(_ZN39_INTERNAL_cf263cf3_4_k_cu_719389af_47734cuda3std3__45__cpo3endE - _ZN39_INTERNAL_cf263cf3_4_k_cu_719389af_47734cute7productE)
_ZN39_INTERNAL_cf263cf3_4_k_cu_719389af_47734cute7productE:
	.zero		1
	.type		_ZN39_INTERNAL_cf263cf3_4_k_cu_719389af_47734cuda3std3__45__cpo3endE,@object
	.size		_ZN39_INTERNAL_cf263cf3_4_k_cu_719389af_47734cuda3std3__45__cpo3endE,(_ZN39_INTERNAL_cf263cf3_4_k_cu_719389af_47734cuda3std3__419piecewise_constructE - _ZN39_INTERNAL_cf263cf3_4_k_cu_719389af_47734cuda3std3__45__cpo3endE)
_ZN39_INTERNAL_cf263cf3_4_k_cu_719389af_47734cuda3std3__45__cpo3endE:
	.zero		1
	.type		_ZN39_INTERNAL_cf263cf3_4_k_cu_719389af_47734cuda3std3__419piecewise_constructE,@object
	.size		_ZN39_INTERNAL_cf263cf3_4_k_cu_719389af_47734cuda3std3__419piecewise_constructE,(_ZN39_INTERNAL_cf263cf3_4_k_cu_719389af_47734cuda3std3__45__cpo4cendE - _ZN39_INTERNAL_cf263cf3_4_k_cu_719389af_47734cuda3std3__419piecewise_constructE)
_ZN39_INTERNAL_cf263cf3_4_k_cu_719389af_47734cuda3std3__419piecewise_constructE:
	.zero		1
	.type		_ZN39_INTERNAL_cf263cf3_4_k_cu_719389af_47734cuda3std3__45__cpo4cendE,@object
	.size		_ZN39_INTERNAL_cf263cf3_4_k_cu_719389af_47734cuda3std3__45__cpo4cendE,(_ZN39_INTERNAL_cf263cf3_4_k_cu_719389af_47734cuda3std6ranges3__45__cpo4swapE - _ZN39_INTERNAL_cf263cf3_4_k_cu_719389af_47734cuda3std3__45__cpo4cendE)
_ZN39_INTERNAL_cf263cf3_4_k_cu_719389af_47734cuda3std3__45__cpo4cendE:
	.zero		1
	.type		_ZN39_INTERNAL_cf263cf3_4_k_cu_719389af_47734cuda3std6ranges3__45__cpo4swapE,@object
	.size		_ZN39_INTERNAL_cf263cf3_4_k_cu_719389af_47734cuda3std6ranges3__45__cpo4swapE,(.L_7 - _ZN39_INTERNAL_cf263cf3_4_k_cu_719389af_47734cuda3std6ranges3__45__cpo4swapE)
_ZN39_INTERNAL_cf263cf3_4_k_cu_719389af_47734cuda3std6ranges3__45__cpo4swapE:
	.zero		1
.L_7:


//--------------------- .nv.constant0._ZN7cutlass13device_kernelINS_4gemm6kernel13GemmUniversalIN4cute5tupleIJiiiiEEENS1_10collective13CollectiveMmaINS1_37MainloopSm90TmaGmmaWarpSpecializedFP8ILi4ENS5_IJNS4_1CILi1EEESB_SB_EEENS1_35KernelTmaWarpSpecializedCooperativeEEENS5_IJNSA_ILi128EEENSA_ILi64EEENSA_ILi32EEEEEENS_12float_e5m2_tENS5_IJlSB_lEEESJ_SK_NS4_8TiledMMAINS4_8MMA_AtomIJNS4_4SM904GMMA30MMA_64x64x32_F32E5M2E5M2_SS_TNILNSO_7ScaleInE1ELSQ_1EEEEEENS4_6LayoutINS5_IJNSA_ILi2EEESB_SB_EEENS5_IJSB_NSA_ILi0EEESW_EEEEENS5_IJNS4_10UnderscoreESZ_SZ_EEEEENS4_13SM90_TMA_LOADENS4_14ComposedLayoutINS4_7SwizzleILi1ELi4ELi3EEENS4_18smem_ptr_flag_bitsILi8EEENST_INS5_IJNSA_ILi8EEESH_EEENS5_IJSH_SB_EEEEEEEvNS4_8identityES12_S1C_vS1D_EENS_8epilogue10collective6detail29Sm90TmaWarpSpecializedAdapterINS1G_15DefaultEpilogueISJ_SK_SK_NS1F_6thread17LinearCombinationISJ_Li1EffLNS1K_9ScaleType4KindE0ELNS_15FloatRoundStyleE2ESJ_EENS1_15EpilogueDefaultEEEEEvvEEEEvNT_6ParamsE --------------------------
	.section	.nv.constant0._ZN7cutlass13device_kernelINS_4gemm6kernel13GemmUniversalIN4cute5tupleIJiiiiEEENS1_10collective13CollectiveMmaINS1_37MainloopSm90TmaGmmaWarpSpecializedFP8ILi4ENS5_IJNS4_1CILi1EEESB_SB_EEENS1_35KernelTmaWarpSpecializedCooperativeEEENS5_IJNSA_ILi128EEENSA_ILi64EEENSA_ILi32EEEEEENS_12float_e5m2_tENS5_IJlSB_lEEESJ_SK_NS4_8TiledMMAINS4_8MMA_AtomIJNS4_4SM904GMMA30MMA_64x64x32_F32E5M2E5M2_SS_TNILNSO_7ScaleInE1ELSQ_1EEEEEENS4_6LayoutINS5_IJNSA_ILi2EEESB_SB_EEENS5_IJSB_NSA_ILi0EEESW_EEEEENS5_IJNS4_10UnderscoreESZ_SZ_EEEEENS4_13SM90_TMA_LOADENS4_14ComposedLayoutINS4_7SwizzleILi1ELi4ELi3EEENS4_18smem_ptr_flag_bitsILi8EEENST_INS5_IJNSA_ILi8EEESH_EEENS5_IJSH_SB_EEEEEEEvNS4_8identityES12_S1C_vS1D_EENS_8epilogue10collective6detail29Sm90TmaWarpSpecializedAdapterINS1G_15DefaultEpilogueISJ_SK_SK_NS1F_6thread17LinearCombinationISJ_Li1EffLNS1K_9ScaleType4KindE0ELNS_15FloatRoundStyleE2ESJ_EENS1_15EpilogueDefaultEEEEEvvEEEEvNT_6ParamsE,"a",@progbits
	.sectionflags	@""
	.align	4
.nv.constant0._ZN7cutlass13device_kernelINS_4gemm6kernel13GemmUniversalIN4cute5tupleIJiiiiEEENS1_10collective13CollectiveMmaINS1_37MainloopSm90TmaGmmaWarpSpecializedFP8ILi4ENS5_IJNS4_1CILi1EEESB_SB_EEENS1_35KernelTmaWarpSpecializedCooperativeEEENS5_IJNSA_ILi128EEENSA_ILi64EEENSA_ILi32EEEEEENS_12float_e5m2_tENS5_IJlSB_lEEESJ_SK_NS4_8TiledMMAINS4_8MMA_AtomIJNS4_4SM904GMMA30MMA_64x64x32_F32E5M2E5M2_SS_TNILNSO_7ScaleInE1ELSQ_1EEEEEENS4_6LayoutINS5_IJNSA_ILi2EEESB_SB_EEENS5_IJSB_NSA_ILi0EEESW_EEEEENS5_IJNS4_10UnderscoreESZ_SZ_EEEEENS4_13SM90_TMA_LOADENS4_14ComposedLayoutINS4_7SwizzleILi1ELi4ELi3EEENS4_18smem_ptr_flag_bitsILi8EEENST_INS5_IJNSA_ILi8EEESH_EEENS5_IJSH_SB_EEEEEEEvNS4_8identityES12_S1C_vS1D_EENS_8epilogue10collective6detail29Sm90TmaWarpSpecializedAdapterINS1G_15DefaultEpilogueISJ_SK_SK_NS1F_6thread17LinearCombinationISJ_Li1EffLNS1K_9ScaleType4KindE0ELNS_15FloatRoundStyleE2ESJ_EENS1_15EpilogueDefaultEEEEEvvEEEEvNT_6ParamsE:
	.zero		1664


//--------------------- SYMBOLS --------------------------

	.type		.nv.reservedSmem.offset0,@object
	.size		.nv.reservedSmem.offset0,0x4
